//
// Generated by NVIDIA NVVM Compiler
//
// Compiler Build ID: CL-36424714
// Cuda compilation tools, release 13.0, V13.0.88
// Based on NVVM 20.0.0
//

.version 9.0
.target sm_100
.address_size 64

	// .globl	_Z11initMatrixAPdi

.visible .entry _Z11initMatrixAPdi(
	.param .u64 .ptr .align 1 _Z11initMatrixAPdi_param_0,
	.param .u32 _Z11initMatrixAPdi_param_1
)
{
	.reg .pred 	%p<11>;
	.reg .b32 	%r<14>;
	.reg .b64 	%rd<6>;
	.reg .b64 	%fd<2>;

	ld.param.u64 	%rd2, [_Z11initMatrixAPdi_param_0];
	ld.param.u32 	%r2, [_Z11initMatrixAPdi_param_1];
	mov.u32 	%r3, %tid.x;
	mov.u32 	%r4, %ctaid.x;
	mov.u32 	%r5, %ntid.x;
	mad.lo.s32 	%r1, %r4, %r5, %r3;
	mul.lo.s32 	%r6, %r2, %r2;
	setp.ge.s32 	%p1, %r1, %r6;
	@%p1 bra 	$L__BB0_3;
	cvta.to.global.u64 	%rd3, %rd2;
	div.s32 	%r7, %r1, %r2;
	mul.lo.s32 	%r9, %r7, %r2;
	sub.s32 	%r10, %r1, %r9;
	mul.wide.s32 	%rd4, %r1, 8;
	add.s64 	%rd1, %rd3, %rd4;
	setp.eq.s32 	%p2, %r7, %r10;
	selp.f64 	%fd1, 0d4000000000000000, 0d0000000000000000, %p2;
	st.global.f64 	[%rd1], %fd1;
	setp.gt.s32 	%p3, %r7, 0;
	add.s32 	%r11, %r7, -1;
	setp.eq.s32 	%p4, %r10, %r11;
	and.pred  	%p5, %p3, %p4;
	add.s32 	%r12, %r2, -1;
	setp.lt.s32 	%p6, %r7, %r12;
	add.s32 	%r13, %r7, 1;
	setp.eq.s32 	%p7, %r10, %r13;
	and.pred  	%p8, %p6, %p7;
	or.pred  	%p9, %p5, %p8;
	not.pred 	%p10, %p9;
	@%p10 bra 	$L__BB0_3;
	mov.b64 	%rd5, -4616189618054758400;
	st.global.u64 	[%rd1], %rd5;
$L__BB0_3:
	ret;

}
	// .globl	_Z11initVectorsPdS_id
.visible .entry _Z11initVectorsPdS_id(
	.param .u64 .ptr .align 1 _Z11initVectorsPdS_id_param_0,
	.param .u64 .ptr .align 1 _Z11initVectorsPdS_id_param_1,
	.param .u32 _Z11initVectorsPdS_id_param_2,
	.param .f64 _Z11initVectorsPdS_id_param_3
)
{
	.reg .pred 	%p<2>;
	.reg .b32 	%r<6>;
	.reg .b64 	%rd<9>;
	.reg .b64 	%fd<2>;

	ld.param.u64 	%rd1, [_Z11initVectorsPdS_id_param_0];
	ld.param.u64 	%rd2, [_Z11initVectorsPdS_id_param_1];
	ld.param.u32 	%r2, [_Z11initVectorsPdS_id_param_2];
	ld.param.f64 	%fd1, [_Z11initVectorsPdS_id_param_3];
	mov.u32 	%r3, %tid.x;
	mov.u32 	%r4, %ctaid.x;
	mov.u32 	%r5, %ntid.x;
	mad.lo.s32 	%r1, %r4, %r5, %r3;
	setp.ge.s32 	%p1, %r1, %r2;
	@%p1 bra 	$L__BB1_2;
	cvta.to.global.u64 	%rd3, %rd1;
	cvta.to.global.u64 	%rd4, %rd2;
	mul.wide.s32 	%rd5, %r1, 8;
	add.s64 	%rd6, %rd3, %rd5;
	mov.b64 	%rd7, 0;
	st.global.u64 	[%rd6], %rd7;
	add.s64 	%rd8, %rd4, %rd5;
	st.global.f64 	[%rd8], %fd1;
$L__BB1_2:
	ret;

}
	// .globl	_Z19matrixVectorProductPdS_S_ii
.visible .entry _Z19matrixVectorProductPdS_S_ii(
	.param .u64 .ptr .align 1 _Z19matrixVectorProductPdS_S_ii_param_0,
	.param .u64 .ptr .align 1 _Z19matrixVectorProductPdS_S_ii_param_1,
	.param .u64 .ptr .align 1 _Z19matrixVectorProductPdS_S_ii_param_2,
	.param .u32 _Z19matrixVectorProductPdS_S_ii_param_3,
	.param .u32 _Z19matrixVectorProductPdS_S_ii_param_4
)
{
	.reg .pred 	%p<11>;
	.reg .b32 	%r<38>;
	.reg .b64 	%rd<31>;
	.reg .b64 	%fd<112>;

	ld.param.u64 	%rd11, [_Z19matrixVectorProductPdS_S_ii_param_0];
	ld.param.u64 	%rd12, [_Z19matrixVectorProductPdS_S_ii_param_1];
	ld.param.u64 	%rd10, [_Z19matrixVectorProductPdS_S_ii_param_2];
	ld.param.u32 	%r24, [_Z19matrixVectorProductPdS_S_ii_param_3];
	ld.param.u32 	%r23, [_Z19matrixVectorProductPdS_S_ii_param_4];
	cvta.to.global.u64 	%rd1, %rd12;
	cvta.to.global.u64 	%rd2, %rd11;
	mov.u32 	%r25, %ctaid.x;
	mov.u32 	%r26, %ntid.x;
	mov.u32 	%r27, %tid.x;
	mad.lo.s32 	%r1, %r25, %r26, %r27;
	setp.ge.s32 	%p1, %r1, %r24;
	@%p1 bra 	$L__BB2_15;
	setp.lt.s32 	%p2, %r23, 1;
	mov.f64 	%fd111, 0d0000000000000000;
	@%p2 bra 	$L__BB2_14;
	mul.lo.s32 	%r2, %r23, %r1;
	and.b32  	%r3, %r23, 15;
	setp.lt.u32 	%p3, %r23, 16;
	mov.f64 	%fd111, 0d0000000000000000;
	mov.b32 	%r34, 0;
	@%p3 bra 	$L__BB2_5;
	and.b32  	%r34, %r23, 2147483632;
	neg.s32 	%r32, %r34;
	add.s64 	%rd3, %rd2, 64;
	add.s64 	%rd29, %rd1, 64;
	mov.f64 	%fd111, 0d0000000000000000;
	mov.u32 	%r31, %r2;
$L__BB2_4:
	.pragma "nounroll";
	mul.wide.s32 	%rd13, %r31, 8;
	add.s64 	%rd14, %rd3, %rd13;
	ld.global.f64 	%fd18, [%rd14+-64];
	ld.global.f64 	%fd19, [%rd29+-64];
	fma.rn.f64 	%fd20, %fd18, %fd19, %fd111;
	ld.global.f64 	%fd21, [%rd14+-56];
	ld.global.f64 	%fd22, [%rd29+-56];
	fma.rn.f64 	%fd23, %fd21, %fd22, %fd20;
	ld.global.f64 	%fd24, [%rd14+-48];
	ld.global.f64 	%fd25, [%rd29+-48];
	fma.rn.f64 	%fd26, %fd24, %fd25, %fd23;
	ld.global.f64 	%fd27, [%rd14+-40];
	ld.global.f64 	%fd28, [%rd29+-40];
	fma.rn.f64 	%fd29, %fd27, %fd28, %fd26;
	ld.global.f64 	%fd30, [%rd14+-32];
	ld.global.f64 	%fd31, [%rd29+-32];
	fma.rn.f64 	%fd32, %fd30, %fd31, %fd29;
	ld.global.f64 	%fd33, [%rd14+-24];
	ld.global.f64 	%fd34, [%rd29+-24];
	fma.rn.f64 	%fd35, %fd33, %fd34, %fd32;
	ld.global.f64 	%fd36, [%rd14+-16];
	ld.global.f64 	%fd37, [%rd29+-16];
	fma.rn.f64 	%fd38, %fd36, %fd37, %fd35;
	ld.global.f64 	%fd39, [%rd14+-8];
	ld.global.f64 	%fd40, [%rd29+-8];
	fma.rn.f64 	%fd41, %fd39, %fd40, %fd38;
	ld.global.f64 	%fd42, [%rd14];
	ld.global.f64 	%fd43, [%rd29];
	fma.rn.f64 	%fd44, %fd42, %fd43, %fd41;
	ld.global.f64 	%fd45, [%rd14+8];
	ld.global.f64 	%fd46, [%rd29+8];
	fma.rn.f64 	%fd47, %fd45, %fd46, %fd44;
	ld.global.f64 	%fd48, [%rd14+16];
	ld.global.f64 	%fd49, [%rd29+16];
	fma.rn.f64 	%fd50, %fd48, %fd49, %fd47;
	ld.global.f64 	%fd51, [%rd14+24];
	ld.global.f64 	%fd52, [%rd29+24];
	fma.rn.f64 	%fd53, %fd51, %fd52, %fd50;
	ld.global.f64 	%fd54, [%rd14+32];
	ld.global.f64 	%fd55, [%rd29+32];
	fma.rn.f64 	%fd56, %fd54, %fd55, %fd53;
	ld.global.f64 	%fd57, [%rd14+40];
	ld.global.f64 	%fd58, [%rd29+40];
	fma.rn.f64 	%fd59, %fd57, %fd58, %fd56;
	ld.global.f64 	%fd60, [%rd14+48];
	ld.global.f64 	%fd61, [%rd29+48];
	fma.rn.f64 	%fd62, %fd60, %fd61, %fd59;
	ld.global.f64 	%fd63, [%rd14+56];
	ld.global.f64 	%fd64, [%rd29+56];
	fma.rn.f64 	%fd111, %fd63, %fd64, %fd62;
	add.s32 	%r32, %r32, 16;
	add.s32 	%r31, %r31, 16;
	add.s64 	%rd29, %rd29, 128;
	setp.ne.s32 	%p4, %r32, 0;
	@%p4 bra 	$L__BB2_4;
$L__BB2_5:
	setp.eq.s32 	%p5, %r3, 0;
	@%p5 bra 	$L__BB2_14;
	and.b32  	%r11, %r23, 7;
	setp.lt.u32 	%p6, %r3, 8;
	@%p6 bra 	$L__BB2_8;
	add.s32 	%r29, %r34, %r2;
	mul.wide.s32 	%rd15, %r29, 8;
	add.s64 	%rd16, %rd2, %rd15;
	ld.global.f64 	%fd66, [%rd16];
	mul.wide.u32 	%rd17, %r34, 8;
	add.s64 	%rd18, %rd1, %rd17;
	ld.global.f64 	%fd67, [%rd18];
	fma.rn.f64 	%fd68, %fd66, %fd67, %fd111;
	ld.global.f64 	%fd69, [%rd16+8];
	ld.global.f64 	%fd70, [%rd18+8];
	fma.rn.f64 	%fd71, %fd69, %fd70, %fd68;
	ld.global.f64 	%fd72, [%rd16+16];
	ld.global.f64 	%fd73, [%rd18+16];
	fma.rn.f64 	%fd74, %fd72, %fd73, %fd71;
	ld.global.f64 	%fd75, [%rd16+24];
	ld.global.f64 	%fd76, [%rd18+24];
	fma.rn.f64 	%fd77, %fd75, %fd76, %fd74;
	ld.global.f64 	%fd78, [%rd16+32];
	ld.global.f64 	%fd79, [%rd18+32];
	fma.rn.f64 	%fd80, %fd78, %fd79, %fd77;
	ld.global.f64 	%fd81, [%rd16+40];
	ld.global.f64 	%fd82, [%rd18+40];
	fma.rn.f64 	%fd83, %fd81, %fd82, %fd80;
	ld.global.f64 	%fd84, [%rd16+48];
	ld.global.f64 	%fd85, [%rd18+48];
	fma.rn.f64 	%fd86, %fd84, %fd85, %fd83;
	ld.global.f64 	%fd87, [%rd16+56];
	ld.global.f64 	%fd88, [%rd18+56];
	fma.rn.f64 	%fd111, %fd87, %fd88, %fd86;
	add.s32 	%r34, %r34, 8;
$L__BB2_8:
	setp.eq.s32 	%p7, %r11, 0;
	@%p7 bra 	$L__BB2_14;
	and.b32  	%r14, %r23, 3;
	setp.lt.u32 	%p8, %r11, 4;
	@%p8 bra 	$L__BB2_11;
	add.s32 	%r30, %r34, %r2;
	mul.wide.s32 	%rd19, %r30, 8;
	add.s64 	%rd20, %rd2, %rd19;
	ld.global.f64 	%fd90, [%rd20];
	mul.wide.u32 	%rd21, %r34, 8;
	add.s64 	%rd22, %rd1, %rd21;
	ld.global.f64 	%fd91, [%rd22];
	fma.rn.f64 	%fd92, %fd90, %fd91, %fd111;
	ld.global.f64 	%fd93, [%rd20+8];
	ld.global.f64 	%fd94, [%rd22+8];
	fma.rn.f64 	%fd95, %fd93, %fd94, %fd92;
	ld.global.f64 	%fd96, [%rd20+16];
	ld.global.f64 	%fd97, [%rd22+16];
	fma.rn.f64 	%fd98, %fd96, %fd97, %fd95;
	ld.global.f64 	%fd99, [%rd20+24];
	ld.global.f64 	%fd100, [%rd22+24];
	fma.rn.f64 	%fd111, %fd99, %fd100, %fd98;
	add.s32 	%r34, %r34, 4;
$L__BB2_11:
	setp.eq.s32 	%p9, %r14, 0;
	@%p9 bra 	$L__BB2_14;
	mul.wide.u32 	%rd23, %r34, 8;
	add.s64 	%rd30, %rd1, %rd23;
	add.s32 	%r37, %r34, %r2;
	neg.s32 	%r36, %r14;
$L__BB2_13:
	.pragma "nounroll";
	mul.wide.s32 	%rd24, %r37, 8;
	add.s64 	%rd25, %rd2, %rd24;
	ld.global.f64 	%fd101, [%rd25];
	ld.global.f64 	%fd102, [%rd30];
	fma.rn.f64 	%fd111, %fd101, %fd102, %fd111;
	add.s64 	%rd30, %rd30, 8;
	add.s32 	%r37, %r37, 1;
	add.s32 	%r36, %r36, 1;
	setp.ne.s32 	%p10, %r36, 0;
	@%p10 bra 	$L__BB2_13;
$L__BB2_14:
	cvta.to.global.u64 	%rd26, %rd10;
	mul.wide.s32 	%rd27, %r1, 8;
	add.s64 	%rd28, %rd26, %rd27;
	st.global.f64 	[%rd28], %fd111;
$L__BB2_15:
	ret;

}
	// .globl	_Z19redBlackGaussSeidelPdS_S_ii
.visible .entry _Z19redBlackGaussSeidelPdS_S_ii(
	.param .u64 .ptr .align 1 _Z19redBlackGaussSeidelPdS_S_ii_param_0,
	.param .u64 .ptr .align 1 _Z19redBlackGaussSeidelPdS_S_ii_param_1,
	.param .u64 .ptr .align 1 _Z19redBlackGaussSeidelPdS_S_ii_param_2,
	.param .u32 _Z19redBlackGaussSeidelPdS_S_ii_param_3,
	.param .u32 _Z19redBlackGaussSeidelPdS_S_ii_param_4
)
{
	.reg .pred 	%p<23>;
	.reg .b32 	%r<94>;
	.reg .b64 	%rd<63>;
	.reg .b64 	%fd<231>;

	ld.param.u64 	%rd18, [_Z19redBlackGaussSeidelPdS_S_ii_param_0];
	ld.param.u64 	%rd19, [_Z19redBlackGaussSeidelPdS_S_ii_param_1];
	ld.param.u64 	%rd17, [_Z19redBlackGaussSeidelPdS_S_ii_param_2];
	ld.param.u32 	%r53, [_Z19redBlackGaussSeidelPdS_S_ii_param_3];
	ld.param.u32 	%r54, [_Z19redBlackGaussSeidelPdS_S_ii_param_4];
	cvta.to.global.u64 	%rd1, %rd19;
	cvta.to.global.u64 	%rd2, %rd18;
	mov.u32 	%r55, %ctaid.y;
	mov.u32 	%r56, %ntid.y;
	mov.u32 	%r57, %tid.y;
	mad.lo.s32 	%r1, %r55, %r56, %r57;
	mov.u32 	%r58, %ctaid.x;
	mov.u32 	%r59, %ntid.x;
	mov.u32 	%r60, %tid.x;
	mad.lo.s32 	%r2, %r58, %r59, %r60;
	max.s32 	%r61, %r1, %r2;
	setp.ge.s32 	%p1, %r61, %r53;
	@%p1 bra 	$L__BB3_33;
	mad.lo.s32 	%r3, %r53, %r1, %r2;
	add.s32 	%r62, %r1, %r2;
	shr.u32 	%r63, %r62, 31;
	add.s32 	%r64, %r62, %r63;
	and.b32  	%r65, %r64, -2;
	sub.s32 	%r66, %r62, %r65;
	setp.ne.s32 	%p2, %r66, %r54;
	@%p2 bra 	$L__BB3_33;
	min.s32 	%r4, %r2, %r53;
	setp.lt.s32 	%p3, %r4, 1;
	mov.f64 	%fd219, 0d0000000000000000;
	mov.b32 	%r84, 0;
	@%p3 bra 	$L__BB3_15;
	mul.lo.s32 	%r5, %r3, %r53;
	and.b32  	%r6, %r4, 15;
	setp.lt.u32 	%p4, %r4, 16;
	mov.f64 	%fd219, 0d0000000000000000;
	mov.b32 	%r80, 0;
	@%p4 bra 	$L__BB3_6;
	and.b32  	%r80, %r4, 2147483632;
	neg.s32 	%r78, %r80;
	add.s64 	%rd3, %rd2, 64;
	add.s64 	%rd59, %rd1, 64;
	mov.f64 	%fd219, 0d0000000000000000;
	mov.u32 	%r77, %r5;
$L__BB3_5:
	.pragma "nounroll";
	mul.wide.s32 	%rd20, %r77, 8;
	add.s64 	%rd21, %rd3, %rd20;
	ld.global.f64 	%fd34, [%rd21+-64];
	ld.global.f64 	%fd35, [%rd59+-64];
	fma.rn.f64 	%fd36, %fd34, %fd35, %fd219;
	ld.global.f64 	%fd37, [%rd21+-56];
	ld.global.f64 	%fd38, [%rd59+-56];
	fma.rn.f64 	%fd39, %fd37, %fd38, %fd36;
	ld.global.f64 	%fd40, [%rd21+-48];
	ld.global.f64 	%fd41, [%rd59+-48];
	fma.rn.f64 	%fd42, %fd40, %fd41, %fd39;
	ld.global.f64 	%fd43, [%rd21+-40];
	ld.global.f64 	%fd44, [%rd59+-40];
	fma.rn.f64 	%fd45, %fd43, %fd44, %fd42;
	ld.global.f64 	%fd46, [%rd21+-32];
	ld.global.f64 	%fd47, [%rd59+-32];
	fma.rn.f64 	%fd48, %fd46, %fd47, %fd45;
	ld.global.f64 	%fd49, [%rd21+-24];
	ld.global.f64 	%fd50, [%rd59+-24];
	fma.rn.f64 	%fd51, %fd49, %fd50, %fd48;
	ld.global.f64 	%fd52, [%rd21+-16];
	ld.global.f64 	%fd53, [%rd59+-16];
	fma.rn.f64 	%fd54, %fd52, %fd53, %fd51;
	ld.global.f64 	%fd55, [%rd21+-8];
	ld.global.f64 	%fd56, [%rd59+-8];
	fma.rn.f64 	%fd57, %fd55, %fd56, %fd54;
	ld.global.f64 	%fd58, [%rd21];
	ld.global.f64 	%fd59, [%rd59];
	fma.rn.f64 	%fd60, %fd58, %fd59, %fd57;
	ld.global.f64 	%fd61, [%rd21+8];
	ld.global.f64 	%fd62, [%rd59+8];
	fma.rn.f64 	%fd63, %fd61, %fd62, %fd60;
	ld.global.f64 	%fd64, [%rd21+16];
	ld.global.f64 	%fd65, [%rd59+16];
	fma.rn.f64 	%fd66, %fd64, %fd65, %fd63;
	ld.global.f64 	%fd67, [%rd21+24];
	ld.global.f64 	%fd68, [%rd59+24];
	fma.rn.f64 	%fd69, %fd67, %fd68, %fd66;
	ld.global.f64 	%fd70, [%rd21+32];
	ld.global.f64 	%fd71, [%rd59+32];
	fma.rn.f64 	%fd72, %fd70, %fd71, %fd69;
	ld.global.f64 	%fd73, [%rd21+40];
	ld.global.f64 	%fd74, [%rd59+40];
	fma.rn.f64 	%fd75, %fd73, %fd74, %fd72;
	ld.global.f64 	%fd76, [%rd21+48];
	ld.global.f64 	%fd77, [%rd59+48];
	fma.rn.f64 	%fd78, %fd76, %fd77, %fd75;
	ld.global.f64 	%fd79, [%rd21+56];
	ld.global.f64 	%fd80, [%rd59+56];
	fma.rn.f64 	%fd219, %fd79, %fd80, %fd78;
	add.s32 	%r78, %r78, 16;
	add.s32 	%r77, %r77, 16;
	add.s64 	%rd59, %rd59, 128;
	setp.ne.s32 	%p5, %r78, 0;
	@%p5 bra 	$L__BB3_5;
$L__BB3_6:
	setp.eq.s32 	%p6, %r6, 0;
	mov.u32 	%r84, %r4;
	@%p6 bra 	$L__BB3_15;
	and.b32  	%r14, %r4, 7;
	setp.lt.u32 	%p7, %r6, 8;
	@%p7 bra 	$L__BB3_9;
	add.s32 	%r69, %r80, %r5;
	mul.wide.s32 	%rd22, %r69, 8;
	add.s64 	%rd23, %rd2, %rd22;
	ld.global.f64 	%fd82, [%rd23];
	mul.wide.u32 	%rd24, %r80, 8;
	add.s64 	%rd25, %rd1, %rd24;
	ld.global.f64 	%fd83, [%rd25];
	fma.rn.f64 	%fd84, %fd82, %fd83, %fd219;
	ld.global.f64 	%fd85, [%rd23+8];
	ld.global.f64 	%fd86, [%rd25+8];
	fma.rn.f64 	%fd87, %fd85, %fd86, %fd84;
	ld.global.f64 	%fd88, [%rd23+16];
	ld.global.f64 	%fd89, [%rd25+16];
	fma.rn.f64 	%fd90, %fd88, %fd89, %fd87;
	ld.global.f64 	%fd91, [%rd23+24];
	ld.global.f64 	%fd92, [%rd25+24];
	fma.rn.f64 	%fd93, %fd91, %fd92, %fd90;
	ld.global.f64 	%fd94, [%rd23+32];
	ld.global.f64 	%fd95, [%rd25+32];
	fma.rn.f64 	%fd96, %fd94, %fd95, %fd93;
	ld.global.f64 	%fd97, [%rd23+40];
	ld.global.f64 	%fd98, [%rd25+40];
	fma.rn.f64 	%fd99, %fd97, %fd98, %fd96;
	ld.global.f64 	%fd100, [%rd23+48];
	ld.global.f64 	%fd101, [%rd25+48];
	fma.rn.f64 	%fd102, %fd100, %fd101, %fd99;
	ld.global.f64 	%fd103, [%rd23+56];
	ld.global.f64 	%fd104, [%rd25+56];
	fma.rn.f64 	%fd219, %fd103, %fd104, %fd102;
	add.s32 	%r80, %r80, 8;
$L__BB3_9:
	setp.eq.s32 	%p8, %r14, 0;
	mov.u32 	%r84, %r4;
	@%p8 bra 	$L__BB3_15;
	and.b32  	%r17, %r4, 3;
	setp.lt.u32 	%p9, %r14, 4;
	@%p9 bra 	$L__BB3_12;
	add.s32 	%r70, %r80, %r5;
	mul.wide.s32 	%rd26, %r70, 8;
	add.s64 	%rd27, %rd2, %rd26;
	ld.global.f64 	%fd106, [%rd27];
	mul.wide.u32 	%rd28, %r80, 8;
	add.s64 	%rd29, %rd1, %rd28;
	ld.global.f64 	%fd107, [%rd29];
	fma.rn.f64 	%fd108, %fd106, %fd107, %fd219;
	ld.global.f64 	%fd109, [%rd27+8];
	ld.global.f64 	%fd110, [%rd29+8];
	fma.rn.f64 	%fd111, %fd109, %fd110, %fd108;
	ld.global.f64 	%fd112, [%rd27+16];
	ld.global.f64 	%fd113, [%rd29+16];
	fma.rn.f64 	%fd114, %fd112, %fd113, %fd111;
	ld.global.f64 	%fd115, [%rd27+24];
	ld.global.f64 	%fd116, [%rd29+24];
	fma.rn.f64 	%fd219, %fd115, %fd116, %fd114;
	add.s32 	%r80, %r80, 4;
$L__BB3_12:
	setp.eq.s32 	%p10, %r17, 0;
	mov.u32 	%r84, %r4;
	@%p10 bra 	$L__BB3_15;
	mul.wide.u32 	%rd30, %r80, 8;
	add.s64 	%rd60, %rd1, %rd30;
	add.s32 	%r83, %r80, %r5;
	neg.s32 	%r82, %r17;
$L__BB3_14:
	.pragma "nounroll";
	mul.wide.s32 	%rd31, %r83, 8;
	add.s64 	%rd32, %rd2, %rd31;
	ld.global.f64 	%fd117, [%rd32];
	ld.global.f64 	%fd118, [%rd60];
	fma.rn.f64 	%fd219, %fd117, %fd118, %fd219;
	add.s64 	%rd60, %rd60, 8;
	add.s32 	%r83, %r83, 1;
	add.s32 	%r82, %r82, 1;
	setp.ne.s32 	%p11, %r82, 0;
	mov.u32 	%r84, %r4;
	@%p11 bra 	$L__BB3_14;
$L__BB3_15:
	setp.ge.u32 	%p12, %r84, %r53;
	@%p12 bra 	$L__BB3_19;
	setp.eq.s32 	%p13, %r84, %r2;
	@%p13 bra 	$L__BB3_18;
	mad.lo.s32 	%r71, %r3, %r53, %r84;
	mul.wide.s32 	%rd33, %r71, 8;
	add.s64 	%rd34, %rd2, %rd33;
	ld.global.f64 	%fd119, [%rd34];
	mul.wide.u32 	%rd35, %r84, 8;
	add.s64 	%rd36, %rd1, %rd35;
	ld.global.f64 	%fd120, [%rd36];
	fma.rn.f64 	%fd219, %fd119, %fd120, %fd219;
$L__BB3_18:
	add.s32 	%r84, %r84, 1;
$L__BB3_19:
	setp.ge.u32 	%p14, %r84, %r53;
	@%p14 bra 	$L__BB3_32;
	mul.lo.s32 	%r29, %r3, %r53;
	sub.s32 	%r30, %r53, %r84;
	and.b32  	%r31, %r30, 15;
	sub.s32 	%r72, %r84, %r53;
	setp.gt.u32 	%p15, %r72, -16;
	@%p15 bra 	$L__BB3_23;
	and.b32  	%r73, %r30, -16;
	neg.s32 	%r87, %r73;
	add.s64 	%rd10, %rd2, 64;
	add.s32 	%r86, %r84, %r29;
	mul.wide.u32 	%rd37, %r84, 8;
	add.s64 	%rd38, %rd37, %rd1;
	add.s64 	%rd61, %rd38, 64;
$L__BB3_22:
	.pragma "nounroll";
	mul.wide.s32 	%rd39, %r86, 8;
	add.s64 	%rd40, %rd10, %rd39;
	ld.global.f64 	%fd122, [%rd40+-64];
	ld.global.f64 	%fd123, [%rd61+-64];
	fma.rn.f64 	%fd124, %fd122, %fd123, %fd219;
	ld.global.f64 	%fd125, [%rd40+-56];
	ld.global.f64 	%fd126, [%rd61+-56];
	fma.rn.f64 	%fd127, %fd125, %fd126, %fd124;
	ld.global.f64 	%fd128, [%rd40+-48];
	ld.global.f64 	%fd129, [%rd61+-48];
	fma.rn.f64 	%fd130, %fd128, %fd129, %fd127;
	ld.global.f64 	%fd131, [%rd40+-40];
	ld.global.f64 	%fd132, [%rd61+-40];
	fma.rn.f64 	%fd133, %fd131, %fd132, %fd130;
	ld.global.f64 	%fd134, [%rd40+-32];
	ld.global.f64 	%fd135, [%rd61+-32];
	fma.rn.f64 	%fd136, %fd134, %fd135, %fd133;
	ld.global.f64 	%fd137, [%rd40+-24];
	ld.global.f64 	%fd138, [%rd61+-24];
	fma.rn.f64 	%fd139, %fd137, %fd138, %fd136;
	ld.global.f64 	%fd140, [%rd40+-16];
	ld.global.f64 	%fd141, [%rd61+-16];
	fma.rn.f64 	%fd142, %fd140, %fd141, %fd139;
	ld.global.f64 	%fd143, [%rd40+-8];
	ld.global.f64 	%fd144, [%rd61+-8];
	fma.rn.f64 	%fd145, %fd143, %fd144, %fd142;
	ld.global.f64 	%fd146, [%rd40];
	ld.global.f64 	%fd147, [%rd61];
	fma.rn.f64 	%fd148, %fd146, %fd147, %fd145;
	ld.global.f64 	%fd149, [%rd40+8];
	ld.global.f64 	%fd150, [%rd61+8];
	fma.rn.f64 	%fd151, %fd149, %fd150, %fd148;
	ld.global.f64 	%fd152, [%rd40+16];
	ld.global.f64 	%fd153, [%rd61+16];
	fma.rn.f64 	%fd154, %fd152, %fd153, %fd151;
	ld.global.f64 	%fd155, [%rd40+24];
	ld.global.f64 	%fd156, [%rd61+24];
	fma.rn.f64 	%fd157, %fd155, %fd156, %fd154;
	ld.global.f64 	%fd158, [%rd40+32];
	ld.global.f64 	%fd159, [%rd61+32];
	fma.rn.f64 	%fd160, %fd158, %fd159, %fd157;
	ld.global.f64 	%fd161, [%rd40+40];
	ld.global.f64 	%fd162, [%rd61+40];
	fma.rn.f64 	%fd163, %fd161, %fd162, %fd160;
	ld.global.f64 	%fd164, [%rd40+48];
	ld.global.f64 	%fd165, [%rd61+48];
	fma.rn.f64 	%fd166, %fd164, %fd165, %fd163;
	ld.global.f64 	%fd167, [%rd40+56];
	ld.global.f64 	%fd168, [%rd61+56];
	fma.rn.f64 	%fd219, %fd167, %fd168, %fd166;
	add.s32 	%r84, %r84, 16;
	add.s32 	%r87, %r87, 16;
	add.s32 	%r86, %r86, 16;
	add.s64 	%rd61, %rd61, 128;
	setp.ne.s32 	%p16, %r87, 0;
	@%p16 bra 	$L__BB3_22;
$L__BB3_23:
	setp.eq.s32 	%p17, %r31, 0;
	@%p17 bra 	$L__BB3_32;
	and.b32  	%r41, %r30, 7;
	setp.lt.u32 	%p18, %r31, 8;
	@%p18 bra 	$L__BB3_26;
	add.s32 	%r74, %r84, %r29;
	mul.wide.s32 	%rd41, %r74, 8;
	add.s64 	%rd42, %rd2, %rd41;
	ld.global.f64 	%fd170, [%rd42];
	mul.wide.u32 	%rd43, %r84, 8;
	add.s64 	%rd44, %rd1, %rd43;
	ld.global.f64 	%fd171, [%rd44];
	fma.rn.f64 	%fd172, %fd170, %fd171, %fd219;
	ld.global.f64 	%fd173, [%rd42+8];
	ld.global.f64 	%fd174, [%rd44+8];
	fma.rn.f64 	%fd175, %fd173, %fd174, %fd172;
	ld.global.f64 	%fd176, [%rd42+16];
	ld.global.f64 	%fd177, [%rd44+16];
	fma.rn.f64 	%fd178, %fd176, %fd177, %fd175;
	ld.global.f64 	%fd179, [%rd42+24];
	ld.global.f64 	%fd180, [%rd44+24];
	fma.rn.f64 	%fd181, %fd179, %fd180, %fd178;
	ld.global.f64 	%fd182, [%rd42+32];
	ld.global.f64 	%fd183, [%rd44+32];
	fma.rn.f64 	%fd184, %fd182, %fd183, %fd181;
	ld.global.f64 	%fd185, [%rd42+40];
	ld.global.f64 	%fd186, [%rd44+40];
	fma.rn.f64 	%fd187, %fd185, %fd186, %fd184;
	ld.global.f64 	%fd188, [%rd42+48];
	ld.global.f64 	%fd189, [%rd44+48];
	fma.rn.f64 	%fd190, %fd188, %fd189, %fd187;
	ld.global.f64 	%fd191, [%rd42+56];
	ld.global.f64 	%fd192, [%rd44+56];
	fma.rn.f64 	%fd219, %fd191, %fd192, %fd190;
	add.s32 	%r84, %r84, 8;
$L__BB3_26:
	setp.eq.s32 	%p19, %r41, 0;
	@%p19 bra 	$L__BB3_32;
	and.b32  	%r44, %r30, 3;
	setp.lt.u32 	%p20, %r41, 4;
	@%p20 bra 	$L__BB3_29;
	add.s32 	%r75, %r84, %r29;
	mul.wide.s32 	%rd45, %r75, 8;
	add.s64 	%rd46, %rd2, %rd45;
	ld.global.f64 	%fd194, [%rd46];
	mul.wide.u32 	%rd47, %r84, 8;
	add.s64 	%rd48, %rd1, %rd47;
	ld.global.f64 	%fd195, [%rd48];
	fma.rn.f64 	%fd196, %fd194, %fd195, %fd219;
	ld.global.f64 	%fd197, [%rd46+8];
	ld.global.f64 	%fd198, [%rd48+8];
	fma.rn.f64 	%fd199, %fd197, %fd198, %fd196;
	ld.global.f64 	%fd200, [%rd46+16];
	ld.global.f64 	%fd201, [%rd48+16];
	fma.rn.f64 	%fd202, %fd200, %fd201, %fd199;
	ld.global.f64 	%fd203, [%rd46+24];
	ld.global.f64 	%fd204, [%rd48+24];
	fma.rn.f64 	%fd219, %fd203, %fd204, %fd202;
	add.s32 	%r84, %r84, 4;
$L__BB3_29:
	setp.eq.s32 	%p21, %r44, 0;
	@%p21 bra 	$L__BB3_32;
	mul.wide.u32 	%rd49, %r84, 8;
	add.s64 	%rd62, %rd1, %rd49;
	add.s32 	%r93, %r84, %r29;
	neg.s32 	%r92, %r44;
$L__BB3_31:
	.pragma "nounroll";
	mul.wide.s32 	%rd50, %r93, 8;
	add.s64 	%rd51, %rd2, %rd50;
	ld.global.f64 	%fd205, [%rd51];
	ld.global.f64 	%fd206, [%rd62];
	fma.rn.f64 	%fd219, %fd205, %fd206, %fd219;
	add.s64 	%rd62, %rd62, 8;
	add.s32 	%r93, %r93, 1;
	add.s32 	%r92, %r92, 1;
	setp.ne.s32 	%p22, %r92, 0;
	@%p22 bra 	$L__BB3_31;
$L__BB3_32:
	cvta.to.global.u64 	%rd52, %rd17;
	mul.wide.s32 	%rd53, %r3, 8;
	add.s64 	%rd54, %rd52, %rd53;
	ld.global.f64 	%fd207, [%rd54];
	sub.f64 	%fd208, %fd207, %fd219;
	mad.lo.s32 	%r76, %r3, %r53, %r2;
	mul.wide.s32 	%rd55, %r76, 8;
	add.s64 	%rd56, %rd2, %rd55;
	ld.global.f64 	%fd209, [%rd56];
	div.rn.f64 	%fd210, %fd208, %fd209;
	mul.wide.s32 	%rd57, %r2, 8;
	add.s64 	%rd58, %rd1, %rd57;
	st.global.f64 	[%rd58], %fd210;
$L__BB3_33:
	ret;

}


// ===== COMPILED SASS (sm_100) =====

	.target	sm_100

	.elftype	@"ET_EXEC"


//--------------------- .note.nv.tkinfo           --------------------------
	.section	.note.nv.tkinfo,"",@"SHT_NOTE"
	.sectionflags	@"SHF_NOTE_NV_TKINFO"
	.tkinfo
        /*0018*/ 	.word	0x00000002
        /*0030*/ 	.string	""
        /*0030*/ 	.string	"ptxas"
        /*0030*/ 	.string	"Cuda compilation tools, release 13.0, V13.0.88"
        /*0030*/ 	.string	"Build cuda_13.0.r13.0/compiler.36424714_0"
        /*0030*/ 	.string	"-arch sm_100 -m 64 "



//--------------------- .note.nv.cuinfo           --------------------------
	.section	.note.nv.cuinfo,"",@"SHT_NOTE"
	.sectionflags	@"SHF_NOTE_NV_CUINFO"
        /*0018*/ 	.short	0x0002
        /*001a*/ 	.short	0x0064
        /*001c*/ 	.short	0x0082
	.zero		2


//--------------------- .nv.info                  --------------------------
	.section	.nv.info,"",@"SHT_CUDA_INFO"
	.align	4


	//----- nvinfo : EIATTR_REGCOUNT
	.align		4
        /*0000*/ 	.byte	0x04, 0x2f
        /*0002*/ 	.short	(.L_1 - .L_0)
	.align		4
.L_0:
        /*0004*/ 	.word	index@(_Z11initMatrixAPdi)
        /*0008*/ 	.word	0x0000000c


	//----- nvinfo : EIATTR_FRAME_SIZE
	.align		4
.L_1:
        /*000c*/ 	.byte	0x04, 0x11
        /*000e*/ 	.short	(.L_3 - .L_2)
	.align		4
.L_2:
        /*0010*/ 	.word	index@(_Z11initMatrixAPdi)
        /*0014*/ 	.word	0x00000000


	//----- nvinfo : EIATTR_REGCOUNT
	.align		4
.L_3:
        /*0018*/ 	.byte	0x04, 0x2f
        /*001a*/ 	.short	(.L_5 - .L_4)
	.align		4
.L_4:
        /*001c*/ 	.word	index@(_Z11initVectorsPdS_id)
        /*0020*/ 	.word	0x0000000c


	//----- nvinfo : EIATTR_FRAME_SIZE
	.align		4
.L_5:
        /*0024*/ 	.byte	0x04, 0x11
        /*0026*/ 	.short	(.L_7 - .L_6)
	.align		4
.L_6:
        /*0028*/ 	.word	index@(_Z11initVectorsPdS_id)
        /*002c*/ 	.word	0x00000000


	//----- nvinfo : EIATTR_REGCOUNT
	.align		4
.L_7:
        /*0030*/ 	.byte	0x04, 0x2f
        /*0032*/ 	.short	(.L_9 - .L_8)
	.align		4
.L_8:
        /*0034*/ 	.word	index@(_Z19matrixVectorProductPdS_S_ii)
        /*0038*/ 	.word	0x00000020


	//----- nvinfo : EIATTR_FRAME_SIZE
	.align		4
.L_9:
        /*003c*/ 	.byte	0x04, 0x11
        /*003e*/ 	.short	(.L_11 - .L_10)
	.align		4
.L_10:
        /*0040*/ 	.word	index@(_Z19matrixVectorProductPdS_S_ii)
        /*0044*/ 	.word	0x00000000


	//----- nvinfo : EIATTR_REGCOUNT
	.align		4
.L_11:
        /*0048*/ 	.byte	0x04, 0x2f
        /*004a*/ 	.short	(.L_13 - .L_12)
	.align		4
.L_12:
        /*004c*/ 	.word	index@(_Z19redBlackGaussSeidelPdS_S_ii)
        /*0050*/ 	.word	0x00000020


	//----- nvinfo : EIATTR_FRAME_SIZE
	.align		4
.L_13:
        /*0054*/ 	.byte	0x04, 0x11
        /*0056*/ 	.short	(.L_15 - .L_14)
	.align		4
.L_14:
        /*0058*/ 	.word	index@($__internal_0_$__cuda_sm20_div_rn_f64_full)
        /*005c*/ 	.word	0x00000000


	//----- nvinfo : EIATTR_FRAME_SIZE
	.align		4
.L_15:
        /*0060*/ 	.byte	0x04, 0x11
        /*0062*/ 	.short	(.L_17 - .L_16)
	.align		4
.L_16:
        /*0064*/ 	.word	index@(_Z19redBlackGaussSeidelPdS_S_ii)
        /*0068*/ 	.word	0x00000000


	//----- nvinfo : EIATTR_MIN_STACK_SIZE
	.align		4
.L_17:
        /*006c*/ 	.byte	0x04, 0x12
        /*006e*/ 	.short	(.L_19 - .L_18)
	.align		4
.L_18:
        /*0070*/ 	.word	index@(_Z19redBlackGaussSeidelPdS_S_ii)
        /*0074*/ 	.word	0x00000000


	//----- nvinfo : EIATTR_MIN_STACK_SIZE
	.align		4
.L_19:
        /*0078*/ 	.byte	0x04, 0x12
        /*007a*/ 	.short	(.L_21 - .L_20)
	.align		4
.L_20:
        /*007c*/ 	.word	index@(_Z19matrixVectorProductPdS_S_ii)
        /*0080*/ 	.word	0x00000000


	//----- nvinfo : EIATTR_MIN_STACK_SIZE
	.align		4
.L_21:
        /*0084*/ 	.byte	0x04, 0x12
        /*0086*/ 	.short	(.L_23 - .L_22)
	.align		4
.L_22:
        /*0088*/ 	.word	index@(_Z11initVectorsPdS_id)
        /*008c*/ 	.word	0x00000000


	//----- nvinfo : EIATTR_MIN_STACK_SIZE
	.align		4
.L_23:
        /*0090*/ 	.byte	0x04, 0x12
        /*0092*/ 	.short	(.L_25 - .L_24)
	.align		4
.L_24:
        /*0094*/ 	.word	index@(_Z11initMatrixAPdi)
        /*0098*/ 	.word	0x00000000
.L_25:


//--------------------- .nv.compat                --------------------------
	.section	.nv.compat,"",@"SHT_CUDA_COMPAT_INFO"
	.align	4
        /*0000*/ 	.byte	0x02, 0x09, 0x00, 0x00, 0x02, 0x02, 0x01, 0x00, 0x02, 0x05, 0x05, 0x00, 0x03, 0x07, 0x01, 0x01
        /*0010*/ 	.byte	0x02, 0x03, 0x00, 0x00, 0x02, 0x06, 0x01, 0x00, 0x04, 0x0b, 0x08, 0x00, 0x01, 0x00, 0x00, 0x00
        /*0020*/ 	.byte	0x00, 0x00, 0x00, 0x00


//--------------------- .nv.info._Z19redBlackGaussSeidelPdS_S_ii --------------------------
	.section	.nv.info._Z19redBlackGaussSeidelPdS_S_ii,"",@"SHT_CUDA_INFO"
	.sectionflags	@""
	.align	4


	//----- nvinfo : EIATTR_CUDA_API_VERSION
	.align		4
        /*0000*/ 	.byte	0x04, 0x37
        /*0002*/ 	.short	(.L_27 - .L_26)
.L_26:
        /*0004*/ 	.word	0x00000082


	//----- nvinfo : EIATTR_KPARAM_INFO
	.align		4
.L_27:
        /*0008*/ 	.byte	0x04, 0x17
        /*000a*/ 	.short	(.L_29 - .L_28)
.L_28:
        /*000c*/ 	.word	0x00000000
        /*0010*/ 	.short	0x0004
        /*0012*/ 	.short	0x001c
        /*0014*/ 	.byte	0x00, 0xf0, 0x11, 0x00


	//----- nvinfo : EIATTR_KPARAM_INFO
	.align		4
.L_29:
        /*0018*/ 	.byte	0x04, 0x17
        /*001a*/ 	.short	(.L_31 - .L_30)
.L_30:
        /*001c*/ 	.word	0x00000000
        /*0020*/ 	.short	0x0003
        /*0022*/ 	.short	0x0018
        /*0024*/ 	.byte	0x00, 0xf0, 0x11, 0x00


	//----- nvinfo : EIATTR_KPARAM_INFO
	.align		4
.L_31:
        /*0028*/ 	.byte	0x04, 0x17
        /*002a*/ 	.short	(.L_33 - .L_32)
.L_32:
        /*002c*/ 	.word	0x00000000
        /*0030*/ 	.short	0x0002
        /*0032*/ 	.short	0x0010
        /*0034*/ 	.byte	0x00, 0xf5, 0x21, 0x00


	//----- nvinfo : EIATTR_KPARAM_INFO
	.align		4
.L_33:
        /*0038*/ 	.byte	0x04, 0x17
        /*003a*/ 	.short	(.L_35 - .L_34)
.L_34:
        /*003c*/ 	.word	0x00000000
        /*0040*/ 	.short	0x0001
        /*0042*/ 	.short	0x0008
        /*0044*/ 	.byte	0x00, 0xf5, 0x21, 0x00


	//----- nvinfo : EIATTR_KPARAM_INFO
	.align		4
.L_35:
        /*0048*/ 	.byte	0x04, 0x17
        /*004a*/ 	.short	(.L_37 - .L_36)
.L_36:
        /*004c*/ 	.word	0x00000000
        /*0050*/ 	.short	0x0000
        /*0052*/ 	.short	0x0000
        /*0054*/ 	.byte	0x00, 0xf5, 0x21, 0x00


	//----- nvinfo : EIATTR_SPARSE_MMA_MASK
	.align		4
.L_37:
        /*0058*/ 	.byte	0x03, 0x50
        /*005a*/ 	.short	0x0000


	//----- nvinfo : EIATTR_MAXREG_COUNT
	.align		4
        /*005c*/ 	.byte	0x03, 0x1b
        /*005e*/ 	.short	0x00ff


	//----- nvinfo : EIATTR_MERCURY_ISA_VERSION
	.align		4
        /*0060*/ 	.byte	0x03, 0x5f
        /*0062*/ 	.short	0x0101


	//----- nvinfo : EIATTR_VRC_CTA_INIT_COUNT
	.align		4
        /*0064*/ 	.byte	0x02, 0x4a
	.zero		1
	.zero		1


	//----- nvinfo : EIATTR_EXIT_INSTR_OFFSETS
	.align		4
        /*0068*/ 	.byte	0x04, 0x1c
        /*006a*/ 	.short	(.L_39 - .L_38)


	//   ....[0]....
.L_38:
        /*006c*/ 	.word	0x000000c0


	//   ....[1]....
        /*0070*/ 	.word	0x00000130


	//   ....[2]....
        /*0074*/ 	.word	0x000018b0


	//----- nvinfo : EIATTR_CRS_STACK_SIZE
	.align		4
.L_39:
        /*0078*/ 	.byte	0x04, 0x1e
        /*007a*/ 	.short	(.L_41 - .L_40)
.L_40:
        /*007c*/ 	.word	0x00000000


	//----- nvinfo : EIATTR_CBANK_PARAM_SIZE
	.align		4
.L_41:
        /*0080*/ 	.byte	0x03, 0x19
        /*0082*/ 	.short	0x0020


	//----- nvinfo : EIATTR_PARAM_CBANK
	.align		4
        /*0084*/ 	.byte	0x04, 0x0a
        /*0086*/ 	.short	(.L_43 - .L_42)
	.align		4
.L_42:
        /*0088*/ 	.word	index@(.nv.constant0._Z19redBlackGaussSeidelPdS_S_ii)
        /*008c*/ 	.short	0x0380
        /*008e*/ 	.short	0x0020


	//----- nvinfo : EIATTR_SW_WAR
	.align		4
.L_43:
        /*0090*/ 	.byte	0x04, 0x36
        /*0092*/ 	.short	(.L_45 - .L_44)
.L_44:
        /*0094*/ 	.word	0x00000008
.L_45:


//--------------------- .nv.info._Z19matrixVectorProductPdS_S_ii --------------------------
	.section	.nv.info._Z19matrixVectorProductPdS_S_ii,"",@"SHT_CUDA_INFO"
	.sectionflags	@""
	.align	4


	//----- nvinfo : EIATTR_CUDA_API_VERSION
	.align		4
        /*0000*/ 	.byte	0x04, 0x37
        /*0002*/ 	.short	(.L_47 - .L_46)
.L_46:
        /*0004*/ 	.word	0x00000082


	//----- nvinfo : EIATTR_KPARAM_INFO
	.align		4
.L_47:
        /*0008*/ 	.byte	0x04, 0x17
        /*000a*/ 	.short	(.L_49 - .L_48)
.L_48:
        /*000c*/ 	.word	0x00000000
        /*0010*/ 	.short	0x0004
        /*0012*/ 	.short	0x001c
        /*0014*/ 	.byte	0x00, 0xf0, 0x11, 0x00


	//----- nvinfo : EIATTR_KPARAM_INFO
	.align		4
.L_49:
        /*0018*/ 	.byte	0x04, 0x17
        /*001a*/ 	.short	(.L_51 - .L_50)
.L_50:
        /*001c*/ 	.word	0x00000000
        /*0020*/ 	.short	0x0003
        /*0022*/ 	.short	0x0018
        /*0024*/ 	.byte	0x00, 0xf0, 0x11, 0x00


	//----- nvinfo : EIATTR_KPARAM_INFO
	.align		4
.L_51:
        /*0028*/ 	.byte	0x04, 0x17
        /*002a*/ 	.short	(.L_53 - .L_52)
.L_52:
        /*002c*/ 	.word	0x00000000
        /*0030*/ 	.short	0x0002
        /*0032*/ 	.short	0x0010
        /*0034*/ 	.byte	0x00, 0xf5, 0x21, 0x00


	//----- nvinfo : EIATTR_KPARAM_INFO
	.align		4
.L_53:
        /*0038*/ 	.byte	0x04, 0x17
        /*003a*/ 	.short	(.L_55 - .L_54)
.L_54:
        /*003c*/ 	.word	0x00000000
        /*0040*/ 	.short	0x0001
        /*0042*/ 	.short	0x0008
        /*0044*/ 	.byte	0x00, 0xf5, 0x21, 0x00


	//----- nvinfo : EIATTR_KPARAM_INFO
	.align		4
.L_55:
        /*0048*/ 	.byte	0x04, 0x17
        /*004a*/ 	.short	(.L_57 - .L_56)
.L_56:
        /*004c*/ 	.word	0x00000000
        /*0050*/ 	.short	0x0000
        /*0052*/ 	.short	0x0000
        /*0054*/ 	.byte	0x00, 0xf5, 0x21, 0x00


	//----- nvinfo : EIATTR_SPARSE_MMA_MASK
	.align		4
.L_57:
        /*0058*/ 	.byte	0x03, 0x50
        /*005a*/ 	.short	0x0000


	//----- nvinfo : EIATTR_MAXREG_COUNT
	.align		4
        /*005c*/ 	.byte	0x03, 0x1b
        /*005e*/ 	.short	0x00ff


	//----- nvinfo : EIATTR_MERCURY_ISA_VERSION
	.align		4
        /*0060*/ 	.byte	0x03, 0x5f
        /*0062*/ 	.short	0x0101


	//----- nvinfo : EIATTR_VRC_CTA_INIT_COUNT
	.align		4
        /*0064*/ 	.byte	0x02, 0x4a
	.zero		1
	.zero		1


	//----- nvinfo : EIATTR_EXIT_INSTR_OFFSETS
	.align		4
        /*0068*/ 	.byte	0x04, 0x1c
        /*006a*/ 	.short	(.L_59 - .L_58)


	//   ....[0]....
.L_58:
        /*006c*/ 	.word	0x00000070


	//   ....[1]....
        /*0070*/ 	.word	0x00000ac0


	//----- nvinfo : EIATTR_CBANK_PARAM_SIZE
	.align		4
.L_59:
        /*0074*/ 	.byte	0x03, 0x19
        /*0076*/ 	.short	0x0020


	//----- nvinfo : EIATTR_PARAM_CBANK
	.align		4
        /*0078*/ 	.byte	0x04, 0x0a
        /*007a*/ 	.short	(.L_61 - .L_60)
	.align		4
.L_60:
        /*007c*/ 	.word	index@(.nv.constant0._Z19matrixVectorProductPdS_S_ii)
        /*0080*/ 	.short	0x0380
        /*0082*/ 	.short	0x0020


	//----- nvinfo : EIATTR_SW_WAR
	.align		4
.L_61:
        /*0084*/ 	.byte	0x04, 0x36
        /*0086*/ 	.short	(.L_63 - .L_62)
.L_62:
        /*0088*/ 	.word	0x00000008
.L_63:


//--------------------- .nv.info._Z11initVectorsPdS_id --------------------------
	.section	.nv.info._Z11initVectorsPdS_id,"",@"SHT_CUDA_INFO"
	.sectionflags	@""
	.align	4


	//----- nvinfo : EIATTR_CUDA_API_VERSION
	.align		4
        /*0000*/ 	.byte	0x04, 0x37
        /*0002*/ 	.short	(.L_65 - .L_64)
.L_64:
        /*0004*/ 	.word	0x00000082


	//----- nvinfo : EIATTR_KPARAM_INFO
	.align		4
.L_65:
        /*0008*/ 	.byte	0x04, 0x17
        /*000a*/ 	.short	(.L_67 - .L_66)
.L_66:
        /*000c*/ 	.word	0x00000000
        /*0010*/ 	.short	0x0003
        /*0012*/ 	.short	0x0018
        /*0014*/ 	.byte	0x00, 0xf0, 0x21, 0x00


	//----- nvinfo : EIATTR_KPARAM_INFO
	.align		4
.L_67:
        /*0018*/ 	.byte	0x04, 0x17
        /*001a*/ 	.short	(.L_69 - .L_68)
.L_68:
        /*001c*/ 	.word	0x00000000
        /*0020*/ 	.short	0x0002
        /*0022*/ 	.short	0x0010
        /*0024*/ 	.byte	0x00, 0xf0, 0x11, 0x00


	//----- nvinfo : EIATTR_KPARAM_INFO
	.align		4
.L_69:
        /*0028*/ 	.byte	0x04, 0x17
        /*002a*/ 	.short	(.L_71 - .L_70)
.L_70:
        /*002c*/ 	.word	0x00000000
        /*0030*/ 	.short	0x0001
        /*0032*/ 	.short	0x0008
        /*0034*/ 	.byte	0x00, 0xf5, 0x21, 0x00


	//----- nvinfo : EIATTR_KPARAM_INFO
	.align		4
.L_71:
        /*0038*/ 	.byte	0x04, 0x17
        /*003a*/ 	.short	(.L_73 - .L_72)
.L_72:
        /*003c*/ 	.word	0x00000000
        /*0040*/ 	.short	0x0000
        /*0042*/ 	.short	0x0000
        /*0044*/ 	.byte	0x00, 0xf5, 0x21, 0x00


	//----- nvinfo : EIATTR_SPARSE_MMA_MASK
	.align		4
.L_73:
        /*0048*/ 	.byte	0x03, 0x50
        /*004a*/ 	.short	0x0000


	//----- nvinfo : EIATTR_MAXREG_COUNT
	.align		4
        /*004c*/ 	.byte	0x03, 0x1b
        /*004e*/ 	.short	0x00ff


	//----- nvinfo : EIATTR_MERCURY_ISA_VERSION
	.align		4
        /*0050*/ 	.byte	0x03, 0x5f
        /*0052*/ 	.short	0x0101


	//----- nvinfo : EIATTR_VRC_CTA_INIT_COUNT
	.align		4
        /*0054*/ 	.byte	0x02, 0x4a
	.zero		1
	.zero		1


	//----- nvinfo : EIATTR_EXIT_INSTR_OFFSETS
	.align		4
        /*0058*/ 	.byte	0x04, 0x1c
        /*005a*/ 	.short	(.L_75 - .L_74)


	//   ....[0]....
.L_74:
        /*005c*/ 	.word	0x00000070


	//   ....[1]....
        /*0060*/ 	.word	0x00000100


	//----- nvinfo : EIATTR_CBANK_PARAM_SIZE
	.align		4
.L_75:
        /*0064*/ 	.byte	0x03, 0x19
        /*0066*/ 	.short	0x0020


	//----- nvinfo : EIATTR_PARAM_CBANK
	.align		4
        /*0068*/ 	.byte	0x04, 0x0a
        /*006a*/ 	.short	(.L_77 - .L_76)
	.align		4
.L_76:
        /*006c*/ 	.word	index@(.nv.constant0._Z11initVectorsPdS_id)
        /*0070*/ 	.short	0x0380
        /*0072*/ 	.short	0x0020


	//----- nvinfo : EIATTR_SW_WAR
	.align		4
.L_77:
        /*0074*/ 	.byte	0x04, 0x36
        /*0076*/ 	.short	(.L_79 - .L_78)
.L_78:
        /*0078*/ 	.word	0x00000008
.L_79:


//--------------------- .nv.info._Z11initMatrixAPdi --------------------------
	.section	.nv.info._Z11initMatrixAPdi,"",@"SHT_CUDA_INFO"
	.sectionflags	@""
	.align	4


	//----- nvinfo : EIATTR_CUDA_API_VERSION
	.align		4
        /*0000*/ 	.byte	0x04, 0x37
        /*0002*/ 	.short	(.L_81 - .L_80)
.L_80:
        /*0004*/ 	.word	0x00000082


	//----- nvinfo : EIATTR_KPARAM_INFO
	.align		4
.L_81:
        /*0008*/ 	.byte	0x04, 0x17
        /*000a*/ 	.short	(.L_83 - .L_82)
.L_82:
        /*000c*/ 	.word	0x00000000
        /*0010*/ 	.short	0x0001
        /*0012*/ 	.short	0x0008
        /*0014*/ 	.byte	0x00, 0xf0, 0x11, 0x00


	//----- nvinfo : EIATTR_KPARAM_INFO
	.align		4
.L_83:
        /*0018*/ 	.byte	0x04, 0x17
        /*001a*/ 	.short	(.L_85 - .L_84)
.L_84:
        /*001c*/ 	.word	0x00000000
        /*0020*/ 	.short	0x0000
        /*0022*/ 	.short	0x0000
        /*0024*/ 	.byte	0x00, 0xf5, 0x21, 0x00


	//----- nvinfo : EIATTR_SPARSE_MMA_MASK
	.align		4
.L_85:
        /*0028*/ 	.byte	0x03, 0x50
        /*002a*/ 	.short	0x0000


	//----- nvinfo : EIATTR_MAXREG_COUNT
	.align		4
        /*002c*/ 	.byte	0x03, 0x1b
        /*002e*/ 	.short	0x00ff


	//----- nvinfo : EIATTR_MERCURY_ISA_VERSION
	.align		4
        /*0030*/ 	.byte	0x03, 0x5f
        /*0032*/ 	.short	0x0101


	//----- nvinfo : EIATTR_VRC_CTA_INIT_COUNT
	.align		4
        /*0034*/ 	.byte	0x02, 0x4a
	.zero		1
	.zero		1


	//----- nvinfo : EIATTR_EXIT_INSTR_OFFSETS
	.align		4
        /*0038*/ 	.byte	0x04, 0x1c
        /*003a*/ 	.short	(.L_87 - .L_86)


	//   ....[0]....
.L_86:
        /*003c*/ 	.word	0x00000080


	//   ....[1]....
        /*0040*/ 	.word	0x00000320


	//   ....[2]....
        /*0044*/ 	.word	0x00000360


	//----- nvinfo : EIATTR_CBANK_PARAM_SIZE
	.align		4
.L_87:
        /*0048*/ 	.byte	0x03, 0x19
        /*004a*/ 	.short	0x000c


	//----- nvinfo : EIATTR_PARAM_CBANK
	.align		4
        /*004c*/ 	.byte	0x04, 0x0a
        /*004e*/ 	.short	(.L_89 - .L_88)
	.align		4
.L_88:
        /*0050*/ 	.word	index@(.nv.constant0._Z11initMatrixAPdi)
        /*0054*/ 	.short	0x0380
        /*0056*/ 	.short	0x000c


	//----- nvinfo : EIATTR_SW_WAR
	.align		4
.L_89:
        /*0058*/ 	.byte	0x04, 0x36
        /*005a*/ 	.short	(.L_91 - .L_90)
.L_90:
        /*005c*/ 	.word	0x00000008
.L_91:


//--------------------- .nv.callgraph             --------------------------
	.section	.nv.callgraph,"",@"SHT_CUDA_CALLGRAPH"
	.align	4
	.sectionentsize	8
	.align		4
        /*0000*/ 	.word	0x00000000
	.align		4
        /*0004*/ 	.word	0xffffffff
	.align		4
        /*0008*/ 	.word	0x00000000
	.align		4
        /*000c*/ 	.word	0xfffffffe
	.align		4
        /*0010*/ 	.word	0x00000000
	.align		4
        /*0014*/ 	.word	0xfffffffd
	.align		4
        /*0018*/ 	.word	0x00000000
	.align		4
        /*001c*/ 	.word	0xfffffffc


//--------------------- .text._Z19redBlackGaussSeidelPdS_S_ii --------------------------
	.section	.text._Z19redBlackGaussSeidelPdS_S_ii,"ax",@progbits
	.align	128
        .global         _Z19redBlackGaussSeidelPdS_S_ii
        .type           _Z19redBlackGaussSeidelPdS_S_ii,@function
        .size           _Z19redBlackGaussSeidelPdS_S_ii,(.L_x_38 - _Z19redBlackGaussSeidelPdS_S_ii)
        .other          _Z19redBlackGaussSeidelPdS_S_ii,@"STO_CUDA_ENTRY STV_DEFAULT"
_Z19redBlackGaussSeidelPdS_S_ii:
.text._Z19redBlackGaussSeidelPdS_S_ii:
[----:B------:R-:W-:Y:S01]  /*0000*/  LDC R1, c[0x0][0x37c] ;  /* 0x0000df00ff017b82 */ /* 0x000fe20000000800 */
[----:B------:R-:W0:Y:S07]  /*0010*/  S2R R0, SR_TID.Y ;  /* 0x0000000000007919 */ /* 0x000e2e0000002200 */
[----:B------:R-:W0:Y:S01]  /*0020*/  S2UR UR4, SR_CTAID.Y ;  /* 0x00000000000479c3 */ /* 0x000e220000002600 */
[----:B------:R-:W1:Y:S01]  /*0030*/  LDCU UR6, c[0x0][0x398] ;  /* 0x00007300ff0677ac */ /* 0x000e620008000800 */
[----:B------:R-:W2:Y:S06]  /*0040*/  S2R R5, SR_TID.X ;  /* 0x0000000000057919 */ /* 0x000eac0000002100 */
[----:B------:R-:W0:Y:S08]  /*0050*/  LDC R3, c[0x0][0x364] ;  /* 0x0000d900ff037b82 */ /* 0x000e300000000800 */
[----:B------:R-:W2:Y:S08]  /*0060*/  S2UR UR5, SR_CTAID.X ;  /* 0x00000000000579c3 */ /* 0x000eb00000002500 */
[----:B------:R-:W2:Y:S01]  /*0070*/  LDC R2, c[0x0][0x360] ;  /* 0x0000d800ff027b82 */ /* 0x000ea20000000800 */
[----:B0-----:R-:W-:-:S02]  /*0080*/  IMAD R3, R3, UR4, R0 ;  /* 0x0000000403037c24 */ /* 0x001fc4000f8e0200 */
[----:B--2---:R-:W-:-:S05]  /*0090*/  IMAD R0, R2, UR5, R5 ;  /* 0x0000000502007c24 */ /* 0x004fca000f8e0205 */
[----:B------:R-:W-:-:S04]  /*00a0*/  VIMNMX R2, PT, PT, R3, R0, !PT ;  /* 0x0000000003027248 */ /* 0x000fc80007fe0100 */
[----:B-1----:R-:W-:-:S13]  /*00b0*/  ISETP.GE.AND P0, PT, R2, UR6, PT ;  /* 0x0000000602007c0c */ /* 0x002fda000bf06270 */
[----:B------:R-:W-:Y:S05]  /*00c0*/  @P0 EXIT ;  /* 0x000000000000094d */ /* 0x000fea0003800000 */
[----:B------:R-:W-:Y:S01]  /*00d0*/  IMAD.IADD R2, R3, 0x1, R0 ;  /* 0x0000000103027824 */ /* 0x000fe200078e0200 */
[----:B------:R-:W0:Y:S04]  /*00e0*/  LDCU UR4, c[0x0][0x39c] ;  /* 0x00007380ff0477ac */ /* 0x000e280008000800 */
[----:B------:R-:W-:-:S04]  /*00f0*/  LEA.HI R4, R2, R2, RZ, 0x1 ;  /* 0x0000000202047211 */ /* 0x000fc800078f08ff */
[----:B------:R-:W-:-:S05]  /*0100*/  LOP3.LUT R5, R4, 0xfffffffe, RZ, 0xc0, !PT ;  /* 0xfffffffe04057812 */ /* 0x000fca00078ec0ff */
[----:B------:R-:W-:-:S05]  /*0110*/  IMAD.IADD R5, R2, 0x1, -R5 ;  /* 0x0000000102057824 */ /* 0x000fca00078e0a05 */
[----:B0-----:R-:W-:-:S13]  /*0120*/  ISETP.NE.AND P0, PT, R5, UR4, PT ;  /* 0x0000000405007c0c */ /* 0x001fda000bf05270 */
[----:B------:R-:W-:Y:S05]  /*0130*/  @P0 EXIT ;  /* 0x000000000000094d */ /* 0x000fea0003800000 */
[----:B------:R-:W-:Y:S01]  /*0140*/  VIMNMX R2, PT, PT, R0, UR6, PT ;  /* 0x0000000600027c48 */ /* 0x000fe2000bfe0100 */
[----:B------:R-:W0:Y:S01]  /*0150*/  LDCU.64 UR4, c[0x0][0x358] ;  /* 0x00006b00ff0477ac */ /* 0x000e220008000a00 */
[----:B------:R-:W-:Y:S01]  /*0160*/  BSSY.RECONVERGENT B0, `(.L_x_0) ;  /* 0x00000a7000007945 */ /* 0x000fe20003800200 */
[----:B------:R-:W-:Y:S01]  /*0170*/  IMAD R3, R3, UR6, R0 ;  /* 0x0000000603037c24 */ /* 0x000fe2000f8e0200 */
[----:B------:R-:W-:Y:S01]  /*0180*/  ISETP.GE.AND P0, PT, R2, 0x1, PT ;  /* 0x000000010200780c */ /* 0x000fe20003f06270 */
[----:B------:R-:W-:Y:S01]  /*0190*/  IMAD.MOV.U32 R6, RZ, RZ, RZ ;  /* 0x000000ffff067224 */ /* 0x000fe200078e00ff */
[----:B------:R-:W-:-:S11]  /*01a0*/  CS2R R20, SRZ ;  /* 0x0000000000147805 */ /* 0x000fd6000001ff00 */
[----:B------:R-:W-:Y:S05]  /*01b0*/  @!P0 BRA `(.L_x_1) ;  /* 0x0000000800848947 */ /* 0x000fea0003800000 */
[C---:B------:R-:W-:Y:S01]  /*01c0*/  ISETP.GE.U32.AND P1, PT, R2.reuse, 0x10, PT ;  /* 0x000000100200780c */ /* 0x040fe20003f26070 */
[----:B------:R-:W-:Y:S01]  /*01d0*/  BSSY.RECONVERGENT B1, `(.L_x_2) ;  /* 0x000004a000017945 */ /* 0x000fe20003800200 */
[----:B------:R-:W-:Y:S01]  /*01e0*/  LOP3.LUT R4, R2, 0xf, RZ, 0xc0, !PT ;  /* 0x0000000f02047812 */ /* 0x000fe200078ec0ff */
[----:B------:R-:W-:Y:S01]  /*01f0*/  IMAD R5, R3, UR6, RZ ;  /* 0x0000000603057c24 */ /* 0x000fe2000f8e02ff */
[----:B------:R-:W-:Y:S01]  /*0200*/  CS2R R20, SRZ ;  /* 0x0000000000147805 */ /* 0x000fe2000001ff00 */
[----:B------:R-:W-:Y:S01]  /*0210*/  IMAD.MOV.U32 R24, RZ, RZ, RZ ;  /* 0x000000ffff187224 */ /* 0x000fe200078e00ff */
[----:B------:R-:W-:-:S07]  /*0220*/  ISETP.NE.AND P0, PT, R4, RZ, PT ;  /* 0x000000ff0400720c */ /* 0x000fce0003f05270 */
[----:B------:R-:W-:Y:S06]  /*0230*/  @!P1 BRA `(.L_x_3) ;  /* 0x00000004000c9947 */ /* 0x000fec0003800000 */
[----:B------:R-:W1:Y:S01]  /*0240*/  LDC.64 R6, c[0x0][0x380] ;  /* 0x0000e000ff067b82 */ /* 0x000e620000000a00 */
[----:B------:R-:W-:Y:S02]  /*0250*/  LOP3.LUT R24, R2, 0x7ffffff0, RZ, 0xc0, !PT ;  /* 0x7ffffff002187812 */ /* 0x000fe400078ec0ff */
[----:B------:R-:W-:Y:S02]  /*0260*/  CS2R R20, SRZ ;  /* 0x0000000000147805 */ /* 0x000fe4000001ff00 */
[----:B------:R-:W-:Y:S01]  /*0270*/  MOV R29, R5 ;  /* 0x00000005001d7202 */ /* 0x000fe20000000f00 */
[----:B------:R-:W-:Y:S02]  /*0280*/  IMAD.MOV R25, RZ, RZ, -R24 ;  /* 0x000000ffff197224 */ /* 0x000fe400078e0a18 */
[----:B------:R-:W2:Y:S01]  /*0290*/  LDC.64 R12, c[0x0][0x388] ;  /* 0x0000e200ff0c7b82 */ /* 0x000ea20000000a00 */
[----:B-1----:R-:W-:-:S05]  /*02a0*/  IADD3 R6, P1, PT, R6, 0x40, RZ ;  /* 0x0000004006067810 */ /* 0x002fca0007f3e0ff */
[----:B------:R-:W-:Y:S01]  /*02b0*/  IMAD.X R7, RZ, RZ, R7, P1 ;  /* 0x000000ffff077224 */ /* 0x000fe200008e0607 */
[----:B--2---:R-:W-:-:S05]  /*02c0*/  IADD3 R12, P2, PT, R12, 0x40, RZ ;  /* 0x000000400c0c7810 */ /* 0x004fca0007f5e0ff */
[----:B------:R-:W-:-:S08]  /*02d0*/  IMAD.X R13, RZ, RZ, R13, P2 ;  /* 0x000000ffff0d7224 */ /* 0x000fd000010e060d */
.L_x_4:
[----:B------:R-:W-:-:S04]  /*02e0*/  IMAD.WIDE R26, R29, 0x8, R6 ;  /* 0x000000081d1a7825 */ /* 0x000fc800078e0206 */
[----:B------:R-:W-:Y:S01]  /*02f0*/  IMAD.MOV.U32 R8, RZ, RZ, R12 ;  /* 0x000000ffff087224 */ /* 0x000fe200078e000c */
[----:B0-----:R-:W2:Y:S01]  /*0300*/  LDG.E.64 R10, desc[UR4][R26.64+-0x38] ;  /* 0xffffc8041a0a7981 */ /* 0x001ea2000c1e1b00 */
[----:B------:R-:W-:-:S03]  /*0310*/  IMAD.MOV.U32 R9, RZ, RZ, R13 ;  /* 0x000000ffff097224 */ /* 0x000fc600078e000d */
[----:B------:R-:W3:Y:S04]  /*0320*/  LDG.E.64 R12, desc[UR4][R26.64+-0x40] ;  /* 0xffffc0041a0c7981 */ /* 0x000ee8000c1e1b00 */
[----:B------:R-:W3:Y:S04]  /*0330*/  LDG.E.64 R16, desc[UR4][R8.64+-0x40] ;  /* 0xffffc00408107981 */ /* 0x000ee8000c1e1b00 */
[----:B------:R-:W2:Y:S04]  /*0340*/  LDG.E.64 R14, desc[UR4][R8.64+-0x38] ;  /* 0xffffc804080e7981 */ /* 0x000ea8000c1e1b00 */
[----:B------:R-:W4:Y:S04]  /*0350*/  LDG.E.64 R18, desc[UR4][R8.64+-0x30] ;  /* 0xffffd00408127981 */ /* 0x000f28000c1e1b00 */
[----:B------:R-:W5:Y:S01]  /*0360*/  LDG.E.64 R22, desc[UR4][R8.64+0x38] ;  /* 0x0000380408167981 */ /* 0x000f62000c1e1b00 */
[----:B---3--:R-:W-:-:S03]  /*0370*/  DFMA R16, R12, R16, R20 ;  /* 0x000000100c10722b */ /* 0x008fc60000000014 */
[----:B------:R-:W4:Y:S04]  /*0380*/  LDG.E.64 R12, desc[UR4][R26.64+-0x30] ;  /* 0xffffd0041a0c7981 */ /* 0x000f28000c1e1b00 */
[----:B------:R-:W5:Y:S01]  /*0390*/  LDG.E.64 R20, desc[UR4][R26.64+0x38] ;  /* 0x000038041a147981 */ /* 0x000f62000c1e1b00 */
[----:B--2---:R-:W-:-:S03]  /*03a0*/  DFMA R14, R10, R14, R16 ;  /* 0x0000000e0a0e722b */ /* 0x004fc60000000010 */
[----:B------:R-:W2:Y:S04]  /*03b0*/  LDG.E.64 R16, desc[UR4][R8.64+-0x28] ;  /* 0xffffd80408107981 */ /* 0x000ea8000c1e1b00 */
[----:B------:R-:W2:Y:S01]  /*03c0*/  LDG.E.64 R10, desc[UR4][R26.64+-0x28] ;  /* 0xffffd8041a0a7981 */ /* 0x000ea2000c1e1b00 */
[----:B----4-:R-:W-:-:S03]  /*03d0*/  DFMA R18, R12, R18, R14 ;  /* 0x000000120c12722b */ /* 0x010fc6000000000e */
[----:B------:R-:W3:Y:S04]  /*03e0*/  LDG.E.64 R14, desc[UR4][R8.64+-0x20] ;  /* 0xffffe004080e7981 */ /* 0x000ee8000c1e1b00 */
[----:B------:R-:W3:Y:S01]  /*03f0*/  LDG.E.64 R12, desc[UR4][R26.64+-0x20] ;  /* 0xffffe0041a0c7981 */ /* 0x000ee2000c1e1b00 */
[----:B--2---:R-:W-:-:S03]  /*0400*/  DFMA R16, R10, R16, R18 ;  /* 0x000000100a10722b */ /* 0x004fc60000000012 */
[----:B------:R-:W2:Y:S04]  /*0410*/  LDG.E.64 R18, desc[UR4][R8.64+-0x18] ;  /* 0xffffe80408127981 */ /* 0x000ea8000c1e1b00 */
[----:B------:R-:W2:Y:S01]  /*0420*/  LDG.E.64 R10, desc[UR4][R26.64+-0x18] ;  /* 0xffffe8041a0a7981 */ /* 0x000ea2000c1e1b00 */
[----:B---3--:R-:W-:-:S03]  /*0430*/  DFMA R14, R12, R14, R16 ;  /* 0x0000000e0c0e722b */ /* 0x008fc60000000010 */
        /* <DEDUP_REMOVED lines=26> */
[----:B------:R-:W-:Y:S01]  /*05e0*/  VIADD R25, R25, 0x10 ;  /* 0x0000001019197836 */ /* 0x000fe20000000000 */
[----:B--2---:R-:W-:-:S04]  /*05f0*/  DFMA R10, R12, R10, R14 ;  /* 0x0000000a0c0a722b */ /* 0x004fc8000000000e */
[----:B------:R-:W-:Y:S02]  /*0600*/  ISETP.NE.AND P1, PT, R25, RZ, PT ;  /* 0x000000ff1900720c */ /* 0x000fe40003f25270 */
[----:B------:R-:W-:Y:S01]  /*0610*/  IADD3 R12, P2, PT, R8, 0x80, RZ ;  /* 0x00000080080c7810 */ /* 0x000fe20007f5e0ff */
[----:B------:R-:W-:-:S04]  /*0620*/  VIADD R29, R29, 0x10 ;  /* 0x000000101d1d7836 */ /* 0x000fc80000000000 */
[----:B------:R-:W-:Y:S01]  /*0630*/  IMAD.X R13, RZ, RZ, R9, P2 ;  /* 0x000000ffff0d7224 */ /* 0x000fe200010e0609 */
[----:B---3--:R-:W-:-:S08]  /*0640*/  DFMA R10, R18, R16, R10 ;  /* 0x00000010120a722b */ /* 0x008fd0000000000a */
[----:B-----5:R-:W-:Y:S01]  /*0650*/  DFMA R20, R20, R22, R10 ;  /* 0x000000161414722b */ /* 0x020fe2000000000a */
[----:B------:R-:W-:Y:S10]  /*0660*/  @P1 BRA `(.L_x_4) ;  /* 0xfffffffc001c1947 */ /* 0x000ff4000383ffff */
.L_x_3:
[----:B0-----:R-:W-:Y:S05]  /*0670*/  BSYNC.RECONVERGENT B1 ;  /* 0x0000000000017941 */ /* 0x001fea0003800200 */
.L_x_2:
[----:B------:R-:W-:Y:S01]  /*0680*/  MOV R6, R2 ;  /* 0x0000000200067202 */ /* 0x000fe20000000f00 */
[----:B------:R-:W-:Y:S06]  /*0690*/  @!P0 BRA `(.L_x_1) ;  /* 0x00000004004c8947 */ /* 0x000fec0003800000 */
[----:B------:R-:W-:Y:S01]  /*06a0*/  ISETP.GE.U32.AND P0, PT, R4, 0x8, PT ;  /* 0x000000080400780c */ /* 0x000fe20003f06070 */
[----:B------:R-:W-:Y:S01]  /*06b0*/  BSSY.RECONVERGENT B1, `(.L_x_5) ;  /* 0x0000022000017945 */ /* 0x000fe20003800200 */
[----:B------:R-:W-:-:S04]  /*06c0*/  LOP3.LUT R25, R2, 0x7, RZ, 0xc0, !PT ;  /* 0x0000000702197812 */ /* 0x000fc800078ec0ff */
[----:B------:R-:W-:-:S07]  /*06d0*/  ISETP.NE.AND P1, PT, R25, RZ, PT ;  /* 0x000000ff1900720c */ /* 0x000fce0003f25270 */
[----:B------:R-:W-:Y:S06]  /*06e0*/  @!P0 BRA `(.L_x_6) ;  /* 0x0000000000788947 */ /* 0x000fec0003800000 */
[----:B------:R-:W0:Y:S01]  /*06f0*/  LDC.64 R8, c[0x0][0x380] ;  /* 0x0000e000ff087b82 */ /* 0x000e220000000a00 */
[----:B------:R-:W-:-:S07]  /*0700*/  IMAD.IADD R11, R5, 0x1, R24 ;  /* 0x00000001050b7824 */ /* 0x000fce00078e0218 */
[----:B------:R-:W1:Y:S01]  /*0710*/  LDC.64 R6, c[0x0][0x388] ;  /* 0x0000e200ff067b82 */ /* 0x000e620000000a00 */
[----:B0-----:R-:W-:-:S05]  /*0720*/  IMAD.WIDE R8, R11, 0x8, R8 ;  /* 0x000000080b087825 */ /* 0x001fca00078e0208 */
[----:B------:R-:W2:Y:S01]  /*0730*/  LDG.E.64 R18, desc[UR4][R8.64] ;  /* 0x0000000408127981 */ /* 0x000ea2000c1e1b00 */
[----:B-1----:R-:W-:-:S03]  /*0740*/  IMAD.WIDE.U32 R6, R24, 0x8, R6 ;  /* 0x0000000818067825 */ /* 0x002fc600078e0006 */
[----:B------:R-:W3:Y:S04]  /*0750*/  LDG.E.64 R10, desc[UR4][R8.64+0x8] ;  /* 0x00000804080a7981 */ /* 0x000ee8000c1e1b00 */
[----:B------:R-:W2:Y:S04]  /*0760*/  LDG.E.64 R12, desc[UR4][R6.64] ;  /* 0x00000004060c7981 */ /* 0x000ea8000c1e1b00 */
[----:B------:R-:W3:Y:S04]  /*0770*/  LDG.E.64 R16, desc[UR4][R6.64+0x8] ;  /* 0x0000080406107981 */ /* 0x000ee8000c1e1b00 */
[----:B------:R-:W4:Y:S04]  /*0780*/  LDG.E.64 R14, desc[UR4][R8.64+0x10] ;  /* 0x00001004080e7981 */ /* 0x000f28000c1e1b00 */
[----:B------:R-:W4:Y:S04]  /*0790*/  LDG.E.64 R22, desc[UR4][R6.64+0x10] ;  /* 0x0000100406167981 */ /* 0x000f28000c1e1b00 */
[----:B------:R-:W5:Y:S04]  /*07a0*/  LDG.E.64 R26, desc[UR4][R8.64+0x38] ;  /* 0x00003804081a7981 */ /* 0x000f68000c1e1b00 */
[----:B------:R-:W5:Y:S01]  /*07b0*/  LDG.E.64 R28, desc[UR4][R6.64+0x38] ;  /* 0x00003804061c7981 */ /* 0x000f62000c1e1b00 */
[----:B--2---:R-:W-:-:S03]  /*07c0*/  DFMA R12, R18, R12, R20 ;  /* 0x0000000c120c722b */ /* 0x004fc60000000014 */
[----:B------:R-:W2:Y:S04]  /*07d0*/  LDG.E.64 R20, desc[UR4][R8.64+0x18] ;  /* 0x0000180408147981 */ /* 0x000ea8000c1e1b00 */
[----:B------:R-:W2:Y:S01]  /*07e0*/  LDG.E.64 R18, desc[UR4][R6.64+0x18] ;  /* 0x0000180406127981 */ /* 0x000ea2000c1e1b00 */
[----:B---3--:R-:W-:-:S03]  /*07f0*/  DFMA R16, R10, R16, R12 ;  /* 0x000000100a10722b */ /* 0x008fc6000000000c */
[----:B------:R-:W3:Y:S04]  /*0800*/  LDG.E.64 R10, desc[UR4][R8.64+0x20] ;  /* 0x00002004080a7981 */ /* 0x000ee8000c1e1b00 */
[----:B------:R-:W3:Y:S01]  /*0810*/  LDG.E.64 R12, desc[UR4][R6.64+0x20] ;  /* 0x00002004060c7981 */ /* 0x000ee2000c1e1b00 */
[----:B----4-:R-:W-:-:S03]  /*0820*/  DFMA R22, R14, R22, R16 ;  /* 0x000000160e16722b */ /* 0x010fc60000000010 */
[----:B------:R-:W4:Y:S04]  /*0830*/  LDG.E.64 R14, desc[UR4][R8.64+0x28] ;  /* 0x00002804080e7981 */ /* 0x000f28000c1e1b00 */
[----:B------:R-:W4:Y:S01]  /*0840*/  LDG.E.64 R16, desc[UR4][R6.64+0x28] ;  /* 0x0000280406107981 */ /* 0x000f22000c1e1b00 */
[----:B--2---:R-:W-:-:S03]  /*0850*/  DFMA R18, R20, R18, R22 ;  /* 0x000000121412722b */ /* 0x004fc60000000016 */
[----:B------:R-:W2:Y:S04]  /*0860*/  LDG.E.64 R20, desc[UR4][R8.64+0x30] ;  /* 0x0000300408147981 */ /* 0x000ea8000c1e1b00 */
[----:B------:R-:W2:Y:S01]  /*0870*/  LDG.E.64 R22, desc[UR4][R6.64+0x30] ;  /* 0x0000300406167981 */ /* 0x000ea2000c1e1b00 */
[----:B---3--:R-:W-:-:S08]  /*0880*/  DFMA R10, R10, R12, R18 ;  /* 0x0000000c0a0a722b */ /* 0x008fd00000000012 */
[----:B----4-:R-:W-:Y:S01]  /*0890*/  DFMA R10, R14, R16, R10 ;  /* 0x000000100e0a722b */ /* 0x010fe2000000000a */
[----:B------:R-:W-:-:S07]  /*08a0*/  VIADD R24, R24, 0x8 ;  /* 0x0000000818187836 */ /* 0x000fce0000000000 */
[----:B--2---:R-:W-:-:S08]  /*08b0*/  DFMA R20, R20, R22, R10 ;  /* 0x000000161414722b */ /* 0x004fd0000000000a */
[----:B-----5:R-:W-:-:S11]  /*08c0*/  DFMA R20, R26, R28, R20 ;  /* 0x0000001c1a14722b */ /* 0x020fd60000000014 */
.L_x_6:
[----:B------:R-:W-:Y:S05]  /*08d0*/  BSYNC.RECONVERGENT B1 ;  /* 0x0000000000017941 */ /* 0x000fea0003800200 */
.L_x_5:
[----:B------:R-:W-:Y:S01]  /*08e0*/  IMAD.MOV.U32 R6, RZ, RZ, R2 ;  /* 0x000000ffff067224 */ /* 0x000fe200078e0002 */
[----:B------:R-:W-:Y:S06]  /*08f0*/  @!P1 BRA `(.L_x_1) ;  /* 0x0000000000b49947 */ /* 0x000fec0003800000 */
[----:B------:R-:W0:Y:S01]  /*0900*/  LDC.64 R26, c[0x0][0x388] ;  /* 0x0000e200ff1a7b82 */ /* 0x000e220000000a00 */
[----:B------:R-:W-:-:S07]  /*0910*/  ISETP.GE.U32.AND P0, PT, R25, 0x4, PT ;  /* 0x000000041900780c */ /* 0x000fce0003f06070 */
[----:B------:R-:W1:Y:S06]  /*0920*/  LDC.64 R8, c[0x0][0x380] ;  /* 0x0000e000ff087b82 */ /* 0x000e6c0000000a00 */
[----:B------:R-:W-:Y:S02]  /*0930*/  @P0 IMAD.IADD R7, R5, 0x1, R24 ;  /* 0x0000000105070824 */ /* 0x000fe400078e0218 */
[----:B0-----:R-:W-:-:S05]  /*0940*/  @P0 IMAD.WIDE.U32 R26, R24, 0x8, R26 ;  /* 0x00000008181a0825 */ /* 0x001fca00078e001a */
[----:B------:R-:W2:Y:S01]  /*0950*/  @P0 LDG.E.64 R12, desc[UR4][R26.64+0x8] ;  /* 0x000008041a0c0981 */ /* 0x000ea2000c1e1b00 */
[----:B-1----:R-:W-:-:S03]  /*0960*/  @P0 IMAD.WIDE R8, R7, 0x8, R8 ;  /* 0x0000000807080825 */ /* 0x002fc600078e0208 */
[----:B------:R-:W3:Y:S04]  /*0970*/  @P0 LDG.E.64 R16, desc[UR4][R26.64+0x10] ;  /* 0x000010041a100981 */ /* 0x000ee8000c1e1b00 */
[----:B------:R-:W4:Y:S04]  /*0980*/  @P0 LDG.E.64 R6, desc[UR4][R26.64] ;  /* 0x000000041a060981 */ /* 0x000f28000c1e1b00 */
[----:B------:R-:W4:Y:S04]  /*0990*/  @P0 LDG.E.64 R10, desc[UR4][R8.64] ;  /* 0x00000004080a0981 */ /* 0x000f28000c1e1b00 */
[----:B------:R-:W2:Y:S04]  /*09a0*/  @P0 LDG.E.64 R14, desc[UR4][R8.64+0x8] ;  /* 0x00000804080e0981 */ /* 0x000ea8000c1e1b00 */
[----:B------:R-:W3:Y:S04]  /*09b0*/  @P0 LDG.E.64 R18, desc[UR4][R8.64+0x10] ;  /* 0x0000100408120981 */ /* 0x000ee8000c1e1b00 */
[----:B------:R-:W5:Y:S04]  /*09c0*/  @P0 LDG.E.64 R22, desc[UR4][R26.64+0x18] ;  /* 0x000018041a160981 */ /* 0x000f68000c1e1b00 */
[----:B------:R-:W5:Y:S01]  /*09d0*/  @P0 LDG.E.64 R28, desc[UR4][R8.64+0x18] ;  /* 0x00001804081c0981 */ /* 0x000f62000c1e1b00 */
[----:B------:R-:W-:-:S04]  /*09e0*/  LOP3.LUT R4, R2, 0x3, RZ, 0xc0, !PT ;  /* 0x0000000302047812 */ /* 0x000fc800078ec0ff */
[----:B------:R-:W-:Y:S01]  /*09f0*/  ISETP.NE.AND P1, PT, R4, RZ, PT ;  /* 0x000000ff0400720c */ /* 0x000fe20003f25270 */
[----:B------:R-:W-:Y:S01]  /*0a00*/  @P0 VIADD R24, R24, 0x4 ;  /* 0x0000000418180836 */ /* 0x000fe20000000000 */
[----:B----4-:R-:W-:-:S08]  /*0a10*/  @P0 DFMA R6, R10, R6, R20 ;  /* 0x000000060a06022b */ /* 0x010fd00000000014 */
[----:B--2---:R-:W-:-:S08]  /*0a20*/  @P0 DFMA R6, R14, R12, R6 ;  /* 0x0000000c0e06022b */ /* 0x004fd00000000006 */
[----:B---3--:R-:W-:-:S08]  /*0a30*/  @P0 DFMA R6, R18, R16, R6 ;  /* 0x000000101206022b */ /* 0x008fd00000000006 */
[----:B-----5:R-:W-:Y:S01]  /*0a40*/  @P0 DFMA R20, R28, R22, R6 ;  /* 0x000000161c14022b */ /* 0x020fe20000000006 */
[----:B------:R-:W-:Y:S01]  /*0a50*/  IMAD.MOV.U32 R6, RZ, RZ, R2 ;  /* 0x000000ffff067224 */ /* 0x000fe200078e0002 */
[----:B------:R-:W-:Y:S09]  /*0a60*/  @!P1 BRA `(.L_x_1) ;  /* 0x0000000000589947 */ /* 0x000ff20003800000 */
[----:B------:R-:W0:Y:S01]  /*0a70*/  LDC.64 R8, c[0x0][0x388] ;  /* 0x0000e200ff087b82 */ /* 0x000e220000000a00 */
[----:B------:R-:W-:Y:S01]  /*0a80*/  BSSY.RECONVERGENT B1, `(.L_x_7) ;  /* 0x0000013000017945 */ /* 0x000fe20003800200 */
[----:B------:R-:W-:Y:S01]  /*0a90*/  IADD3 R11, PT, PT, R5, R24, RZ ;  /* 0x00000018050b7210 */ /* 0x000fe20007ffe0ff */
[----:B------:R-:W-:-:S05]  /*0aa0*/  IMAD.MOV R10, RZ, RZ, -R4 ;  /* 0x000000ffff0a7224 */ /* 0x000fca00078e0a04 */
[----:B------:R-:W1:Y:S01]  /*0ab0*/  LDC.64 R6, c[0x0][0x380] ;  /* 0x0000e000ff067b82 */ /* 0x000e620000000a00 */
[----:B0-----:R-:W-:-:S04]  /*0ac0*/  IMAD.WIDE.U32 R8, R24, 0x8, R8 ;  /* 0x0000000818087825 */ /* 0x001fc800078e0008 */
[----:B------:R-:W-:Y:S02]  /*0ad0*/  IMAD.MOV.U32 R12, RZ, RZ, R8 ;  /* 0x000000ffff0c7224 */ /* 0x000fe400078e0008 */
[----:B------:R-:W-:-:S07]  /*0ae0*/  IMAD.MOV.U32 R13, RZ, RZ, R9 ;  /* 0x000000ffff0d7224 */ /* 0x000fce00078e0009 */
.L_x_8:
[----:B-1----:R-:W-:-:S04]  /*0af0*/  IMAD.WIDE R4, R11, 0x8, R6 ;  /* 0x000000080b047825 */ /* 0x002fc800078e0206 */
[----:B------:R-:W-:Y:S02]  /*0b00*/  IMAD.MOV.U32 R8, RZ, RZ, R12 ;  /* 0x000000ffff087224 */ /* 0x000fe400078e000c */
[----:B------:R-:W-:Y:S01]  /*0b10*/  IMAD.MOV.U32 R9, RZ, RZ, R13 ;  /* 0x000000ffff097224 */ /* 0x000fe200078e000d */
[----:B------:R-:W2:Y:S05]  /*0b20*/  LDG.E.64 R4, desc[UR4][R4.64] ;  /* 0x0000000404047981 */ /* 0x000eaa000c1e1b00 */
[----:B------:R-:W2:Y:S01]  /*0b30*/  LDG.E.64 R8, desc[UR4][R8.64] ;  /* 0x0000000408087981 */ /* 0x000ea2000c1e1b00 */
[----:B------:R-:W-:Y:S01]  /*0b40*/  VIADD R10, R10, 0x1 ;  /* 0x000000010a0a7836 */ /* 0x000fe20000000000 */
[----:B------:R-:W-:-:S02]  /*0b50*/  IADD3 R12, P1, PT, R12, 0x8, RZ ;  /* 0x000000080c0c7810 */ /* 0x000fc40007f3e0ff */
[----:B------:R-:W-:Y:S02]  /*0b60*/  IADD3 R11, PT, PT, R11, 0x1, RZ ;  /* 0x000000010b0b7810 */ /* 0x000fe40007ffe0ff */
[----:B------:R-:W-:Y:S01]  /*0b70*/  ISETP.NE.AND P0, PT, R10, RZ, PT ;  /* 0x000000ff0a00720c */ /* 0x000fe20003f05270 */
[----:B------:R-:W-:Y:S01]  /*0b80*/  IMAD.X R13, RZ, RZ, R13, P1 ;  /* 0x000000ffff0d7224 */ /* 0x000fe200008e060d */
[----:B--2---:R-:W-:-:S11]  /*0b90*/  DFMA R20, R4, R8, R20 ;  /* 0x000000080414722b */ /* 0x004fd60000000014 */
[----:B------:R-:W-:Y:S05]  /*0ba0*/  @P0 BRA `(.L_x_8) ;  /* 0xfffffffc00d00947 */ /* 0x000fea000383ffff */
[----:B------:R-:W-:Y:S05]  /*0bb0*/  BSYNC.RECONVERGENT B1 ;  /* 0x0000000000017941 */ /* 0x000fea0003800200 */
.L_x_7:
[----:B------:R-:W-:-:S07]  /*0bc0*/  IMAD.MOV.U32 R6, RZ, RZ, R2 ;  /* 0x000000ffff067224 */ /* 0x000fce00078e0002 */
.L_x_1:
[----:B0-----:R-:W-:Y:S05]  /*0bd0*/  BSYNC.RECONVERGENT B0 ;  /* 0x0000000000007941 */ /* 0x001fea0003800200 */
.L_x_0:
[----:B------:R-:W-:Y:S01]  /*0be0*/  ISETP.GE.U32.AND P0, PT, R6, UR6, PT ;  /* 0x0000000606007c0c */ /* 0x000fe2000bf06070 */
[----:B------:R-:W-:-:S12]  /*0bf0*/  BSSY.RECONVERGENT B0, `(.L_x_9) ;  /* 0x00000ae000007945 */ /* 0x000fd80003800200 */
[----:B------:R-:W-:Y:S05]  /*0c00*/  @P0 BRA `(.L_x_10) ;  /* 0x0000000800b00947 */ /* 0x000fea0003800000 */
[----:B------:R-:W-:Y:S01]  /*0c10*/  ISETP.NE.AND P0, PT, R6, R0, PT ;  /* 0x000000000600720c */ /* 0x000fe20003f05270 */
[----:B------:R-:W-:-:S12]  /*0c20*/  BSSY.RECONVERGENT B1, `(.L_x_11) ;  /* 0x000000a000017945 */ /* 0x000fd80003800200 */
[----:B------:R-:W-:Y:S05]  /*0c30*/  @!P0 BRA `(.L_x_12) ;  /* 0x0000000000208947 */ /* 0x000fea0003800000 */
[----:B------:R-:W0:Y:S01]  /*0c40*/  LDC.64 R4, c[0x0][0x380] ;  /* 0x0000e000ff047b82 */ /* 0x000e220000000a00 */
[----:B------:R-:W-:-:S07]  /*0c50*/  IMAD R7, R3, UR6, R6 ;  /* 0x0000000603077c24 */ /* 0x000fce000f8e0206 */
[----:B------:R-:W1:Y:S01]  /*0c60*/  LDC.64 R8, c[0x0][0x388] ;  /* 0x0000e200ff087b82 */ /* 0x000e620000000a00 */
[----:B0-----:R-:W-:-:S06]  /*0c70*/  IMAD.WIDE R4, R7, 0x8, R4 ;  /* 0x0000000807047825 */ /* 0x001fcc00078e0204 */
[----:B------:R-:W2:Y:S01]  /*0c80*/  LDG.E.64 R4, desc[UR4][R4.64] ;  /* 0x0000000404047981 */ /* 0x000ea2000c1e1b00 */
[----:B-1----:R-:W-:-:S06]  /*0c90*/  IMAD.WIDE.U32 R8, R6, 0x8, R8 ;  /* 0x0000000806087825 */ /* 0x002fcc00078e0008 */
[----:B------:R-:W2:Y:S02]  /*0ca0*/  LDG.E.64 R8, desc[UR4][R8.64] ;  /* 0x0000000408087981 */ /* 0x000ea4000c1e1b00 */
[----:B--2---:R-:W-:-:S11]  /*0cb0*/  DFMA R20, R4, R8, R20 ;  /* 0x000000080414722b */ /* 0x004fd60000000014 */
.L_x_12:
[----:B------:R-:W-:Y:S05]  /*0cc0*/  BSYNC.RECONVERGENT B1 ;  /* 0x0000000000017941 */ /* 0x000fea0003800200 */
.L_x_11:
[----:B------:R-:W-:-:S05]  /*0cd0*/  VIADD R6, R6, 0x1 ;  /* 0x0000000106067836 */ /* 0x000fca0000000000 */
[----:B------:R-:W-:-:S13]  /*0ce0*/  ISETP.GE.U32.AND P0, PT, R6, UR6, PT ;  /* 0x0000000606007c0c */ /* 0x000fda000bf06070 */
[----:B------:R-:W-:Y:S05]  /*0cf0*/  @P0 BRA `(.L_x_10) ;  /* 0x0000000800740947 */ /* 0x000fea0003800000 */
[C---:B------:R-:W-:Y:S01]  /*0d00*/  VIADD R2, R6.reuse, -UR6 ;  /* 0x8000000606027c36 */ /* 0x040fe20008000000 */
[----:B------:R-:W-:Y:S01]  /*0d10*/  IADD3 R4, PT, PT, -R6, UR6, RZ ;  /* 0x0000000606047c10 */ /* 0x000fe2000fffe1ff */
[----:B------:R-:W-:Y:S03]  /*0d20*/  BSSY.RECONVERGENT B1, `(.L_x_13) ;  /* 0x0000049000017945 */ /* 0x000fe60003800200 */
[----:B------:R-:W-:Y:S02]  /*0d30*/  ISETP.GT.U32.AND P1, PT, R2, -0x10, PT ;  /* 0xfffffff00200780c */ /* 0x000fe40003f24070 */
[----:B------:R-:W-:-:S04]  /*0d40*/  LOP3.LUT R5, R4, 0xf, RZ, 0xc0, !PT ;  /* 0x0000000f04057812 */ /* 0x000fc800078ec0ff */
[----:B------:R-:W-:-:S07]  /*0d50*/  ISETP.NE.AND P0, PT, R5, RZ, PT ;  /* 0x000000ff0500720c */ /* 0x000fce0003f05270 */
[----:B------:R-:W-:Y:S06]  /*0d60*/  @P1 BRA `(.L_x_14) ;  /* 0x0000000400101947 */ /* 0x000fec0003800000 */
[----:B------:R-:W0:Y:S01]  /*0d70*/  LDC.64 R8, c[0x0][0x388] ;  /* 0x0000e200ff087b82 */ /* 0x000e220000000a00 */
[----:B------:R-:W-:Y:S01]  /*0d80*/  LOP3.LUT R7, R4, 0xfffffff0, RZ, 0xc0, !PT ;  /* 0xfffffff004077812 */ /* 0x000fe200078ec0ff */
[----:B------:R-:W-:-:S03]  /*0d90*/  IMAD R2, R3, UR6, R6 ;  /* 0x0000000603027c24 */ /* 0x000fc6000f8e0206 */
[----:B------:R-:W-:-:S03]  /*0da0*/  IADD3 R7, PT, PT, -R7, RZ, RZ ;  /* 0x000000ff07077210 */ /* 0x000fc60007ffe1ff */
[----:B------:R-:W1:Y:S01]  /*0db0*/  LDC.64 R10, c[0x0][0x380] ;  /* 0x0000e000ff0a7b82 */ /* 0x000e620000000a00 */
[----:B0-----:R-:W-:-:S03]  /*0dc0*/  IMAD.WIDE.U32 R8, R6, 0x8, R8 ;  /* 0x0000000806087825 */ /* 0x001fc600078e0008 */
[----:B------:R-:W-:Y:S02]  /*0dd0*/  IADD3 R16, P1, PT, R8, 0x40, RZ ;  /* 0x0000004008107810 */ /* 0x000fe40007f3e0ff */
[----:B-1----:R-:W-:-:S03]  /*0de0*/  IADD3 R10, P2, PT, R10, 0x40, RZ ;  /* 0x000000400a0a7810 */ /* 0x002fc60007f5e0ff */
[----:B------:R-:W-:Y:S02]  /*0df0*/  IMAD.X R17, RZ, RZ, R9, P1 ;  /* 0x000000ffff117224 */ /* 0x000fe400008e0609 */
[----:B------:R-:W-:-:S08]  /*0e00*/  IMAD.X R11, RZ, RZ, R11, P2 ;  /* 0x000000ffff0b7224 */ /* 0x000fd000010e060b */
.L_x_15:
[----:B------:R-:W-:-:S04]  /*0e10*/  IMAD.WIDE R12, R2, 0x8, R10 ;  /* 0x00000008020c7825 */ /* 0x000fc800078e020a */
[----:B------:R-:W-:Y:S01]  /*0e20*/  IMAD.MOV.U32 R8, RZ, RZ, R16 ;  /* 0x000000ffff087224 */ /* 0x000fe200078e0010 */
[----:B------:R-:W2:Y:S01]  /*0e30*/  LDG.E.64 R18, desc[UR4][R12.64+-0x40] ;  /* 0xffffc0040c127981 */ /* 0x000ea2000c1e1b00 */
[----:B------:R-:W-:-:S03]  /*0e40*/  IMAD.MOV.U32 R9, RZ, RZ, R17 ;  /* 0x000000ffff097224 */ /* 0x000fc600078e0011 */
[----:B------:R-:W3:Y:S04]  /*0e50*/  LDG.E.64 R22, desc[UR4][R12.64+-0x38] ;  /* 0xffffc8040c167981 */ /* 0x000ee8000c1e1b00 */
[----:B------:R-:W2:Y:S04]  /*0e60*/  LDG.E.64 R14, desc[UR4][R8.64+-0x40] ;  /* 0xffffc004080e7981 */ /* 0x000ea8000c1e1b00 */
[----:B------:R-:W3:Y:S04]  /*0e70*/  LDG.E.64 R16, desc[UR4][R8.64+-0x38] ;  /* 0xffffc80408107981 */ /* 0x000ee8000c1e1b00 */
[----:B------:R-:W4:Y:S04]  /*0e80*/  LDG.E.64 R24, desc[UR4][R12.64+0x38] ;  /* 0x000038040c187981 */ /* 0x000f28000c1e1b00 */
[----:B------:R-:W4:Y:S01]  /*0e90*/  LDG.E.64 R26, desc[UR4][R8.64+0x38] ;  /* 0x00003804081a7981 */ /* 0x000f22000c1e1b00 */
        /* <DEDUP_REMOVED lines=37> */
[----:B--2---:R-:W-:Y:S02]  /*10f0*/  DFMA R22, R14, R22, R16 ;  /* 0x000000160e16722b */ /* 0x004fe40000000010 */
[----:B------:R-:W2:Y:S04]  /*1100*/  LDG.E.64 R16, desc[UR4][R8.64+0x30] ;  /* 0x0000300408107981 */ /* 0x000ea8000c1e1b00 */
[----:B------:R-:W2:Y:S02]  /*1110*/  LDG.E.64 R14, desc[UR4][R12.64+0x30] ;  /* 0x000030040c0e7981 */ /* 0x000ea4000c1e1b00 */
[----:B---3--:R-:W-:Y:S01]  /*1120*/  DFMA R18, R18, R20, R22 ;  /* 0x000000141212722b */ /* 0x008fe20000000016 */
[----:B------:R-:W-:Y:S01]  /*1130*/  ISETP.NE.AND P1, PT, R7, RZ, PT ;  /* 0x000000ff0700720c */ /* 0x000fe20003f25270 */
[----:B------:R-:W-:-:S02]  /*1140*/  VIADD R6, R6, 0x10 ;  /* 0x0000001006067836 */ /* 0x000fc40000000000 */
[----:B------:R-:W-:-:S04]  /*1150*/  VIADD R2, R2, 0x10 ;  /* 0x0000001002027836 */ /* 0x000fc80000000000 */
[----:B--2---:R-:W-:Y:S01]  /*1160*/  DFMA R14, R14, R16, R18 ;  /* 0x000000100e0e722b */ /* 0x004fe20000000012 */
[----:B------:R-:W-:-:S07]  /*1170*/  IADD3 R16, P2, PT, R8, 0x80, RZ ;  /* 0x0000008008107810 */ /* 0x000fce0007f5e0ff */
[----:B----4-:R-:W-:Y:S01]  /*1180*/  DFMA R20, R24, R26, R14 ;  /* 0x0000001a1814722b */ /* 0x010fe2000000000e */
[----:B------:R-:W-:Y:S01]  /*1190*/  IMAD.X R17, RZ, RZ, R9, P2 ;  /* 0x000000ffff117224 */ /* 0x000fe200010e0609 */
[----:B------:R-:W-:Y:S09]  /*11a0*/  @P1 BRA `(.L_x_15) ;  /* 0xfffffffc00181947 */ /* 0x000ff2000383ffff */
.L_x_14:
[----:B------:R-:W-:Y:S05]  /*11b0*/  BSYNC.RECONVERGENT B1 ;  /* 0x0000000000017941 */ /* 0x000fea0003800200 */
.L_x_13:
[----:B------:R-:W-:Y:S05]  /*11c0*/  @!P0 BRA `(.L_x_10) ;  /* 0x0000000400408947 */ /* 0x000fea0003800000 */
[----:B------:R-:W-:Y:S01]  /*11d0*/  ISETP.GE.U32.AND P0, PT, R5, 0x8, PT ;  /* 0x000000080500780c */ /* 0x000fe20003f06070 */
[----:B------:R-:W-:Y:S01]  /*11e0*/  BSSY.RECONVERGENT B1, `(.L_x_16) ;  /* 0x0000022000017945 */ /* 0x000fe20003800200 */
[----:B------:R-:W-:-:S04]  /*11f0*/  LOP3.LUT R2, R4, 0x7, RZ, 0xc0, !PT ;  /* 0x0000000704027812 */ /* 0x000fc800078ec0ff */
[----:B------:R-:W-:-:S07]  /*1200*/  ISETP.NE.AND P1, PT, R2, RZ, PT ;  /* 0x000000ff0200720c */ /* 0x000fce0003f25270 */
[----:B------:R-:W-:Y:S06]  /*1210*/  @!P0 BRA `(.L_x_17) ;  /* 0x0000000000788947 */ /* 0x000fec0003800000 */
[----:B------:R-:W0:Y:S01]  /*1220*/  LDC.64 R10, c[0x0][0x380] ;  /* 0x0000e000ff0a7b82 */ /* 0x000e220000000a00 */
[----:B------:R-:W-:-:S07]  /*1230*/  IMAD R5, R3, UR6, R6 ;  /* 0x0000000603057c24 */ /* 0x000fce000f8e0206 */
        /* <DEDUP_REMOVED lines=25> */
[----:B------:R-:W-:-:S07]  /*13d0*/  IADD3 R6, PT, PT, R6, 0x8, RZ ;  /* 0x0000000806067810 */ /* 0x000fce0007ffe0ff */
[----:B--2---:R-:W-:-:S08]  /*13e0*/  DFMA R12, R22, R24, R12 ;  /* 0x00000018160c722b */ /* 0x004fd0000000000c */
[----:B-----5:R-:W-:-:S11]  /*13f0*/  DFMA R20, R26, R28, R12 ;  /* 0x0000001c1a14722b */ /* 0x020fd6000000000c */
.L_x_17:
[----:B------:R-:W-:Y:S05]  /*1400*/  BSYNC.RECONVERGENT B1 ;  /* 0x0000000000017941 */ /* 0x000fea0003800200 */
.L_x_16:
        /* <DEDUP_REMOVED lines=19> */
[----:B------:R-:W-:Y:S01]  /*1540*/  VIADD R6, R6, 0x4 ;  /* 0x0000000406067836 */ /* 0x000fe20000000000 */
[----:B--2---:R-:W-:-:S08]  /*1550*/  DFMA R8, R8, R10, R20 ;  /* 0x0000000a0808722b */ /* 0x004fd00000000014 */
[----:B---3--:R-:W-:-:S08]  /*1560*/  DFMA R8, R12, R14, R8 ;  /* 0x0000000e0c08722b */ /* 0x008fd00000000008 */
[----:B----4-:R-:W-:-:S08]  /*1570*/  DFMA R8, R16, R18, R8 ;  /* 0x000000121008722b */ /* 0x010fd00000000008 */
[----:B-----5:R-:W-:-:S11]  /*1580*/  DFMA R20, R22, R24, R8 ;  /* 0x000000181614722b */ /* 0x020fd60000000008 */
.L_x_19:
[----:B------:R-:W-:Y:S05]  /*1590*/  BSYNC.RECONVERGENT B1 ;  /* 0x0000000000017941 */ /* 0x000fea0003800200 */
.L_x_18:
[----:B------:R-:W-:Y:S05]  /*15a0*/  @!P1 BRA `(.L_x_10) ;  /* 0x0000000000489947 */ /* 0x000fea0003800000 */
[----:B------:R-:W0:Y:S01]  /*15b0*/  LDC.64 R10, c[0x0][0x388] ;  /* 0x0000e200ff0a7b82 */ /* 0x000e220000000a00 */
[----:B------:R-:W-:-:S07]  /*15c0*/  IMAD.MOV R2, RZ, RZ, -R4 ;  /* 0x000000ffff027224 */ /* 0x000fce00078e0a04 */
[----:B------:R-:W1:Y:S01]  /*15d0*/  LDC.64 R8, c[0x0][0x380] ;  /* 0x0000e000ff087b82 */ /* 0x000e620000000a00 */
[----:B0-----:R-:W-:-:S04]  /*15e0*/  IMAD.WIDE.U32 R10, R6, 0x8, R10 ;  /* 0x00000008060a7825 */ /* 0x001fc800078e000a */
[----:B------:R-:W-:Y:S02]  /*15f0*/  IMAD.MOV.U32 R13, RZ, RZ, R11 ;  /* 0x000000ffff0d7224 */ /* 0x000fe400078e000b */
[----:B------:R-:W-:-:S07]  /*1600*/  IMAD R11, R3, UR6, R6 ;  /* 0x00000006030b7c24 */ /* 0x000fce000f8e0206 */
.L_x_20:
[----:B-1----:R-:W-:-:S04]  /*1610*/  IMAD.WIDE R4, R11, 0x8, R8 ;  /* 0x000000080b047825 */ /* 0x002fc800078e0208 */
[----:B------:R-:W-:Y:S02]  /*1620*/  IMAD.MOV.U32 R6, RZ, RZ, R10 ;  /* 0x000000ffff067224 */ /* 0x000fe400078e000a */
[----:B------:R-:W-:Y:S01]  /*1630*/  IMAD.MOV.U32 R7, RZ, RZ, R13 ;  /* 0x000000ffff077224 */ /* 0x000fe200078e000d */
[----:B------:R-:W2:Y:S05]  /*1640*/  LDG.E.64 R4, desc[UR4][R4.64] ;  /* 0x0000000404047981 */ /* 0x000eaa000c1e1b00 */
[----:B------:R-:W2:Y:S01]  /*1650*/  LDG.E.64 R6, desc[UR4][R6.64] ;  /* 0x0000000406067981 */ /* 0x000ea2000c1e1b00 */
[----:B------:R-:W-:Y:S01]  /*1660*/  IADD3 R2, PT, PT, R2, 0x1, RZ ;  /* 0x0000000102027810 */ /* 0x000fe20007ffe0ff */
[----:B------:R-:W-:Y:S01]  /*1670*/  VIADD R11, R11, 0x1 ;  /* 0x000000010b0b7836 */ /* 0x000fe20000000000 */
[----:B------:R-:W-:-:S02]  /*1680*/  IADD3 R10, P1, PT, R10, 0x8, RZ ;  /* 0x000000080a0a7810 */ /* 0x000fc40007f3e0ff */
[----:B------:R-:W-:-:S03]  /*1690*/  ISETP.NE.AND P0, PT, R2, RZ, PT ;  /* 0x000000ff0200720c */ /* 0x000fc60003f05270 */
[----:B------:R-:W-:Y:S01]  /*16a0*/  IMAD.X R13, RZ, RZ, R13, P1 ;  /* 0x000000ffff0d7224 */ /* 0x000fe200008e060d */
[----:B--2---:R-:W-:-:S09]  /*16b0*/  DFMA R20, R4, R6, R20 ;  /* 0x000000060414722b */ /* 0x004fd20000000014 */
[----:B------:R-:W-:Y:S05]  /*16c0*/  @P0 BRA `(.L_x_20) ;  /* 0xfffffffc00d00947 */ /* 0x000fea000383ffff */
.L_x_10:
[----:B------:R-:W-:Y:S05]  /*16d0*/  BSYNC.RECONVERGENT B0 ;  /* 0x0000000000007941 */ /* 0x000fea0003800200 */
.L_x_9:
[----:B------:R-:W0:Y:S01]  /*16e0*/  LDC.64 R4, c[0x0][0x380] ;  /* 0x0000e000ff047b82 */ /* 0x000e220000000a00 */
[----:B------:R-:W-:-:S04]  /*16f0*/  IMAD R7, R3, UR6, R0 ;  /* 0x0000000603077c24 */ /* 0x000fc8000f8e0200 */
[----:B0-----:R-:W-:-:S03]  /*1700*/  IMAD.WIDE R4, R7, 0x8, R4 ;  /* 0x0000000807047825 */ /* 0x001fc600078e0204 */
[----:B------:R-:W0:Y:S03]  /*1710*/  LDC.64 R6, c[0x0][0x390] ;  /* 0x0000e400ff067b82 */ /* 0x000e260000000a00 */
[----:B------:R-:W2:Y:S01]  /*1720*/  LDG.E.64 R4, desc[UR4][R4.64] ;  /* 0x0000000404047981 */ /* 0x000ea2000c1e1b00 */
[----:B0-----:R-:W-:-:S06]  /*1730*/  IMAD.WIDE R2, R3, 0x8, R6 ;  /* 0x0000000803027825 */ /* 0x001fcc00078e0206 */
[----:B------:R-:W3:Y:S01]  /*1740*/  LDG.E.64 R2, desc[UR4][R2.64] ;  /* 0x0000000402027981 */ /* 0x000ee2000c1e1b00 */
[----:B------:R-:W-:Y:S01]  /*1750*/  IMAD.MOV.U32 R6, RZ, RZ, 0x1 ;  /* 0x00000001ff067424 */ /* 0x000fe200078e00ff */
[----:B------:R-:W-:Y:S01]  /*1760*/  BSSY.RECONVERGENT B0, `(.L_x_21) ;  /* 0x0000011000007945 */ /* 0x000fe20003800200 */
[----:B--2---:R-:W0:Y:S04]  /*1770*/  MUFU.RCP64H R7, R5 ;  /* 0x0000000500077308 */ /* 0x004e280000001800 */
[----:B0-----:R-:W-:-:S08]  /*1780*/  DFMA R8, -R4, R6, 1 ;  /* 0x3ff000000408742b */ /* 0x001fd00000000106 */
[----:B------:R-:W-:-:S08]  /*1790*/  DFMA R8, R8, R8, R8 ;  /* 0x000000080808722b */ /* 0x000fd00000000008 */
[----:B------:R-:W-:Y:S02]  /*17a0*/  DFMA R8, R6, R8, R6 ;  /* 0x000000080608722b */ /* 0x000fe40000000006 */
[----:B---3--:R-:W-:-:S06]  /*17b0*/  DADD R6, R2, -R20 ;  /* 0x0000000002067229 */ /* 0x008fcc0000000814 */
[----:B------:R-:W-:-:S04]  /*17c0*/  DFMA R10, -R4, R8, 1 ;  /* 0x3ff00000040a742b */ /* 0x000fc80000000108 */
[----:B------:R-:W-:-:S04]  /*17d0*/  FSETP.GEU.AND P1, PT, |R7|, 6.5827683646048100446e-37, PT ;  /* 0x036000000700780b */ /* 0x000fc80003f2e200 */
[----:B------:R-:W-:-:S08]  /*17e0*/  DFMA R10, R8, R10, R8 ;  /* 0x0000000a080a722b */ /* 0x000fd00000000008 */
[----:B------:R-:W-:-:S08]  /*17f0*/  DMUL R8, R6, R10 ;  /* 0x0000000a06087228 */ /* 0x000fd00000000000 */
[----:B------:R-:W-:-:S08]  /*1800*/  DFMA R12, -R4, R8, R6 ;  /* 0x00000008040c722b */ /* 0x000fd00000000106 */
[----:B------:R-:W-:-:S10]  /*1810*/  DFMA R2, R10, R12, R8 ;  /* 0x0000000c0a02722b */ /* 0x000fd40000000008 */
[----:B------:R-:W-:-:S05]  /*1820*/  FFMA R8, RZ, R5, R3 ;  /* 0x00000005ff087223 */ /* 0x000fca0000000003 */
[----:B------:R-:W-:-:S13]  /*1830*/  FSETP.GT.AND P0, PT, |R8|, 1.469367938527859385e-39, PT ;  /* 0x001000000800780b */ /* 0x000fda0003f04200 */
[----:B------:R-:W-:Y:S05]  /*1840*/  @P0 BRA P1, `(.L_x_22) ;  /* 0x0000000000080947 */ /* 0x000fea0000800000 */
[----:B------:R-:W-:-:S07]  /*1850*/  MOV R10, 0x1870 ;  /* 0x00001870000a7802 */ /* 0x000fce0000000f00 */
[----:B------:R-:W-:Y:S05]  /*1860*/  CALL.REL.NOINC `($__internal_0_$__cuda_sm20_div_rn_f64_full) ;  /* 0x0000000000147944 */ /* 0x000fea0003c00000 */
.L_x_22:
[----:B------:R-:W-:Y:S05]  /*1870*/  BSYNC.RECONVERGENT B0 ;  /* 0x0000000000007941 */ /* 0x000fea0003800200 */
.L_x_21:
[----:B------:R-:W0:Y:S02]  /*1880*/  LDC.64 R4, c[0x0][0x388] ;  /* 0x0000e200ff047b82 */ /* 0x000e240000000a00 */
[----:B0-----:R-:W-:-:S05]  /*1890*/  IMAD.WIDE R4, R0, 0x8, R4 ;  /* 0x0000000800047825 */ /* 0x001fca00078e0204 */
[----:B------:R-:W-:Y:S01]  /*18a0*/  STG.E.64 desc[UR4][R4.64], R2 ;  /* 0x0000000204007986 */ /* 0x000fe2000c101b04 */
[----:B------:R-:W-:Y:S05]  /*18b0*/  EXIT ;  /* 0x000000000000794d */ /* 0x000fea0003800000 */
        .weak           $__internal_0_$__cuda_sm20_div_rn_f64_full
        .type           $__internal_0_$__cuda_sm20_div_rn_f64_full,@function
        .size           $__internal_0_$__cuda_sm20_div_rn_f64_full,(.L_x_38 - $__internal_0_$__cuda_sm20_div_rn_f64_full)
$__internal_0_$__cuda_sm20_div_rn_f64_full:
[C---:B------:R-:W-:Y:S01]  /*18c0*/  FSETP.GEU.AND P0, PT, |R5|.reuse, 1.469367938527859385e-39, PT ;  /* 0x001000000500780b */ /* 0x040fe20003f0e200 */
[----:B------:R-:W-:Y:S01]  /*18d0*/  IMAD.MOV.U32 R16, RZ, RZ, 0x1 ;  /* 0x00000001ff107424 */ /* 0x000fe200078e00ff */
[----:B------:R-:W-:Y:S01]  /*18e0*/  LOP3.LUT R2, R5, 0x800fffff, RZ, 0xc0, !PT ;  /* 0x800fffff05027812 */ /* 0x000fe200078ec0ff */
[----:B------:R-:W-:Y:S01]  /*18f0*/  BSSY.RECONVERGENT B1, `(.L_x_23) ;  /* 0x0000055000017945 */ /* 0x000fe20003800200 */
[C---:B------:R-:W-:Y:S02]  /*1900*/  FSETP.GEU.AND P2, PT, |R7|.reuse, 1.469367938527859385e-39, PT ;  /* 0x001000000700780b */ /* 0x040fe40003f4e200 */
[----:B------:R-:W-:Y:S01]  /*1910*/  LOP3.LUT R3, R2, 0x3ff00000, RZ, 0xfc, !PT ;  /* 0x3ff0000002037812 */ /* 0x000fe200078efcff */
[----:B------:R-:W-:Y:S01]  /*1920*/  IMAD.MOV.U32 R2, RZ, RZ, R4 ;  /* 0x000000ffff027224 */ /* 0x000fe200078e0004 */
[----:B------:R-:W-:Y:S02]  /*1930*/  LOP3.LUT R11, R7, 0x7ff00000, RZ, 0xc0, !PT ;  /* 0x7ff00000070b7812 */ /* 0x000fe400078ec0ff */
[----:B------:R-:W-:-:S03]  /*1940*/  LOP3.LUT R14, R5, 0x7ff00000, RZ, 0xc0, !PT ;  /* 0x7ff00000050e7812 */ /* 0x000fc600078ec0ff */
[----:B------:R-:W-:Y:S01]  /*1950*/  @!P0 DMUL R2, R4, 8.98846567431157953865e+307 ;  /* 0x7fe0000004028828 */ /* 0x000fe20000000000 */
[----:B------:R-:W-:-:S03]  /*1960*/  ISETP.GE.U32.AND P1, PT, R11, R14, PT ;  /* 0x0000000e0b00720c */ /* 0x000fc60003f26070 */
[----:B------:R-:W-:Y:S01]  /*1970*/  @!P2 LOP3.LUT R12, R5, 0x7ff00000, RZ, 0xc0, !PT ;  /* 0x7ff00000050ca812 */ /* 0x000fe200078ec0ff */
[----:B------:R-:W-:Y:S01]  /*1980*/  @!P2 IMAD.MOV.U32 R18, RZ, RZ, RZ ;  /* 0x000000ffff12a224 */ /* 0x000fe200078e00ff */
[----:B------:R-:W0:Y:S02]  /*1990*/  MUFU.RCP64H R17, R3 ;  /* 0x0000000300117308 */ /* 0x000e240000001800 */
[----:B------:R-:W-:Y:S02]  /*19a0*/  @!P2 ISETP.GE.U32.AND P3, PT, R11, R12, PT ;  /* 0x0000000c0b00a20c */ /* 0x000fe40003f66070 */
[----:B------:R-:W-:-:S04]  /*19b0*/  MOV R12, 0x1ca00000 ;  /* 0x1ca00000000c7802 */ /* 0x000fc80000000f00 */
[----:B------:R-:W-:-:S04]  /*19c0*/  @!P2 SEL R13, R12, 0x63400000, !P3 ;  /* 0x634000000c0da807 */ /* 0x000fc80005800000 */
[----:B------:R-:W-:-:S04]  /*19d0*/  @!P2 LOP3.LUT R13, R13, 0x80000000, R7, 0xf8, !PT ;  /* 0x800000000d0da812 */ /* 0x000fc800078ef807 */
[----:B------:R-:W-:Y:S01]  /*19e0*/  @!P2 LOP3.LUT R19, R13, 0x100000, RZ, 0xfc, !PT ;  /* 0x001000000d13a812 */ /* 0x000fe200078efcff */
[----:B0-----:R-:W-:-:S08]  /*19f0*/  DFMA R8, R16, -R2, 1 ;  /* 0x3ff000001008742b */ /* 0x001fd00000000802 */
[----:B------:R-:W-:-:S08]  /*1a00*/  DFMA R8, R8, R8, R8 ;  /* 0x000000080808722b */ /* 0x000fd00000000008 */
[----:B------:R-:W-:Y:S01]  /*1a10*/  DFMA R16, R16, R8, R16 ;  /* 0x000000081010722b */ /* 0x000fe20000000010 */
[----:B------:R-:W-:Y:S01]  /*1a20*/  SEL R9, R12, 0x63400000, !P1 ;  /* 0x634000000c097807 */ /* 0x000fe20004800000 */
[----:B------:R-:W-:-:S03]  /*1a30*/  IMAD.MOV.U32 R8, RZ, RZ, R6 ;  /* 0x000000ffff087224 */ /* 0x000fc600078e0006 */
[----:B------:R-:W-:-:S03]  /*1a40*/  LOP3.LUT R9, R9, 0x800fffff, R7, 0xf8, !PT ;  /* 0x800fffff09097812 */ /* 0x000fc600078ef807 */
[----:B------:R-:W-:-:S03]  /*1a50*/  DFMA R20, R16, -R2, 1 ;  /* 0x3ff000001014742b */ /* 0x000fc60000000802 */
[----:B------:R-:W-:-:S05]  /*1a60*/  @!P2 DFMA R8, R8, 2, -R18 ;  /* 0x400000000808a82b */ /* 0x000fca0000000812 */
[----:B------:R-:W-:Y:S01]  /*1a70*/  DFMA R16, R16, R20, R16 ;  /* 0x000000141010722b */ /* 0x000fe20000000010 */
[----:B------:R-:W-:Y:S02]  /*1a80*/  IMAD.MOV.U32 R21, RZ, RZ, R11 ;  /* 0x000000ffff157224 */ /* 0x000fe400078e000b */
[----:B------:R-:W-:Y:S01]  /*1a90*/  IMAD.MOV.U32 R20, RZ, RZ, R14 ;  /* 0x000000ffff147224 */ /* 0x000fe200078e000e */
[----:B------:R-:W-:Y:S02]  /*1aa0*/  @!P0 LOP3.LUT R20, R3, 0x7ff00000, RZ, 0xc0, !PT ;  /* 0x7ff0000003148812 */ /* 0x000fe400078ec0ff */
[----:B------:R-:W-:Y:S02]  /*1ab0*/  @!P2 LOP3.LUT R21, R9, 0x7ff00000, RZ, 0xc0, !PT ;  /* 0x7ff000000915a812 */ /* 0x000fe400078ec0ff */
[----:B------:R-:W-:Y:S01]  /*1ac0*/  DMUL R18, R16, R8 ;  /* 0x0000000810127228 */ /* 0x000fe20000000000 */
[----:B------:R-:W-:Y:S02]  /*1ad0*/  IADD3 R22, PT, PT, R20, -0x1, RZ ;  /* 0xffffffff14167810 */ /* 0x000fe40007ffe0ff */
[----:B------:R-:W-:-:S05]  /*1ae0*/  VIADD R13, R21, 0xffffffff ;  /* 0xffffffff150d7836 */ /* 0x000fca0000000000 */
[----:B------:R-:W-:Y:S01]  /*1af0*/  DFMA R14, R18, -R2, R8 ;  /* 0x80000002120e722b */ /* 0x000fe20000000008 */
[----:B------:R-:W-:-:S04]  /*1b00*/  ISETP.GT.U32.AND P0, PT, R13, 0x7feffffe, PT ;  /* 0x7feffffe0d00780c */ /* 0x000fc80003f04070 */
[----:B------:R-:W-:-:S03]  /*1b10*/  ISETP.GT.U32.OR P0, PT, R22, 0x7feffffe, P0 ;  /* 0x7feffffe1600780c */ /* 0x000fc60000704470 */
[----:B------:R-:W-:-:S10]  /*1b20*/  DFMA R14, R16, R14, R18 ;  /* 0x0000000e100e722b */ /* 0x000fd40000000012 */
[----:B------:R-:W-:Y:S05]  /*1b30*/  @P0 BRA `(.L_x_24) ;  /* 0x00000000006c0947 */ /* 0x000fea0003800000 */
[----:B------:R-:W-:-:S04]  /*1b40*/  LOP3.LUT R16, R5, 0x7ff00000, RZ, 0xc0, !PT ;  /* 0x7ff0000005107812 */ /* 0x000fc800078ec0ff */
[CC--:B------:R-:W-:Y:S02]  /*1b50*/  VIADDMNMX R6, R11.reuse, -R16.reuse, 0xb9600000, !PT ;  /* 0xb96000000b067446 */ /* 0x0c0fe40007800910 */
[----:B------:R-:W-:Y:S02]  /*1b60*/  ISETP.GE.U32.AND P0, PT, R11, R16, PT ;  /* 0x000000100b00720c */ /* 0x000fe40003f06070 */
[----:B------:R-:W-:Y:S02]  /*1b70*/  VIMNMX R6, PT, PT, R6, 0x46a00000, PT ;  /* 0x46a0000006067848 */ /* 0x000fe40003fe0100 */
[----:B------:R-:W-:-:S05]  /*1b80*/  SEL R11, R12, 0x63400000, !P0 ;  /* 0x634000000c0b7807 */ /* 0x000fca0004000000 */
[----:B------:R-:W-:Y:S02]  /*1b90*/  IMAD.IADD R11, R6, 0x1, -R11 ;  /* 0x00000001060b7824 */ /* 0x000fe400078e0a0b */
[----:B------:R-:W-:Y:S02]  /*1ba0*/  IMAD.MOV.U32 R6, RZ, RZ, RZ ;  /* 0x000000ffff067224 */ /* 0x000fe400078e00ff */
[----:B------:R-:W-:-:S06]  /*1bb0*/  VIADD R7, R11, 0x7fe00000 ;  /* 0x7fe000000b077836 */ /* 0x000fcc0000000000 */
[----:B------:R-:W-:-:S10]  /*1bc0*/  DMUL R12, R14, R6 ;  /* 0x000000060e0c7228 */ /* 0x000fd40000000000 */
[----:B------:R-:W-:-:S13]  /*1bd0*/  FSETP.GTU.AND P0, PT, |R13|, 1.469367938527859385e-39, PT ;  /* 0x001000000d00780b */ /* 0x000fda0003f0c200 */
[----:B------:R-:W-:Y:S05]  /*1be0*/  @P0 BRA `(.L_x_25) ;  /* 0x0000000000940947 */ /* 0x000fea0003800000 */
[----:B------:R-:W-:Y:S01]  /*1bf0*/  DFMA R2, R14, -R2, R8 ;  /* 0x800000020e02722b */ /* 0x000fe20000000008 */
[----:B------:R-:W-:-:S09]  /*1c00*/  IMAD.MOV.U32 R6, RZ, RZ, RZ ;  /* 0x000000ffff067224 */ /* 0x000fd200078e00ff */
[C---:B------:R-:W-:Y:S02]  /*1c10*/  FSETP.NEU.AND P0, PT, R3.reuse, RZ, PT ;  /* 0x000000ff0300720b */ /* 0x040fe40003f0d000 */
[----:B------:R-:W-:-:S04]  /*1c20*/  LOP3.LUT R5, R3, 0x80000000, R5, 0x48, !PT ;  /* 0x8000000003057812 */ /* 0x000fc800078e4805 */
[----:B------:R-:W-:-:S07]  /*1c30*/  LOP3.LUT R7, R5, R7, RZ, 0xfc, !PT ;  /* 0x0000000705077212 */ /* 0x000fce00078efcff */
[----:B------:R-:W-:Y:S05]  /*1c40*/  @!P0 BRA `(.L_x_25) ;  /* 0x00000000007c8947 */ /* 0x000fea0003800000 */
[----:B------:R-:W-:Y:S01]  /*1c50*/  IMAD.MOV R3, RZ, RZ, -R11 ;  /* 0x000000ffff037224 */ /* 0x000fe200078e0a0b */
[----:B------:R-:W-:Y:S01]  /*1c60*/  MOV R2, RZ ;  /* 0x000000ff00027202 */ /* 0x000fe20000000f00 */
[----:B------:R-:W-:-:S05]  /*1c70*/  DMUL.RP R6, R14, R6 ;  /* 0x000000060e067228 */ /* 0x000fca0000008000 */
[----:B------:R-:W-:-:S05]  /*1c80*/  DFMA R2, R12, -R2, R14 ;  /* 0x800000020c02722b */ /* 0x000fca000000000e */
[----:B------:R-:W-:Y:S02]  /*1c90*/  LOP3.LUT R5, R7, R5, RZ, 0x3c, !PT ;  /* 0x0000000507057212 */ /* 0x000fe400078e3cff */
[----:B------:R-:W-:-:S04]  /*1ca0*/  IADD3 R2, PT, PT, -R11, -0x43300000, RZ ;  /* 0xbcd000000b027810 */ /* 0x000fc80007ffe1ff */
[----:B------:R-:W-:-:S04]  /*1cb0*/  FSETP.NEU.AND P0, PT, |R3|, R2, PT ;  /* 0x000000020300720b */ /* 0x000fc80003f0d200 */
[----:B------:R-:W-:Y:S02]  /*1cc0*/  FSEL R12, R6, R12, !P0 ;  /* 0x0000000c060c7208 */ /* 0x000fe40004000000 */
[----:B------:R-:W-:Y:S01]  /*1cd0*/  FSEL R13, R5, R13, !P0 ;  /* 0x0000000d050d7208 */ /* 0x000fe20004000000 */
[----:B------:R-:W-:Y:S06]  /*1ce0*/  BRA `(.L_x_25) ;  /* 0x0000000000547947 */ /* 0x000fec0003800000 */
.L_x_24:
[----:B------:R-:W-:-:S14]  /*1cf0*/  DSETP.NAN.AND P0, PT, R6, R6, PT ;  /* 0x000000060600722a */ /* 0x000fdc0003f08000 */
[----:B------:R-:W-:Y:S05]  /*1d00*/  @P0 BRA `(.L_x_26) ;  /* 0x0000000000440947 */ /* 0x000fea0003800000 */
[----:B------:R-:W-:-:S14]  /*1d10*/  DSETP.NAN.AND P0, PT, R4, R4, PT ;  /* 0x000000040400722a */ /* 0x000fdc0003f08000 */
[----:B------:R-:W-:Y:S05]  /*1d20*/  @P0 BRA `(.L_x_27) ;  /* 0x0000000000300947 */ /* 0x000fea0003800000 */
[----:B------:R-:W-:Y:S01]  /*1d30*/  ISETP.NE.AND P0, PT, R21, R20, PT ;  /* 0x000000141500720c */ /* 0x000fe20003f05270 */
[----:B------:R-:W-:Y:S02]  /*1d40*/  IMAD.MOV.U32 R12, RZ, RZ, 0x0 ;  /* 0x00000000ff0c7424 */ /* 0x000fe400078e00ff */
[----:B------:R-:W-:-:S10]  /*1d50*/  IMAD.MOV.U32 R13, RZ, RZ, -0x80000 ;  /* 0xfff80000ff0d7424 */ /* 0x000fd400078e00ff */
[----:B------:R-:W-:Y:S05]  /*1d60*/  @!P0 BRA `(.L_x_25) ;  /* 0x0000000000348947 */ /* 0x000fea0003800000 */
[----:B------:R-:W-:Y:S02]  /*1d70*/  ISETP.NE.AND P0, PT, R21, 0x7ff00000, PT ;  /* 0x7ff000001500780c */ /* 0x000fe40003f05270 */
[----:B------:R-:W-:Y:S02]  /*1d80*/  LOP3.LUT R13, R7, 0x80000000, R5, 0x48, !PT ;  /* 0x80000000070d7812 */ /* 0x000fe400078e4805 */
[----:B------:R-:W-:-:S13]  /*1d90*/  ISETP.EQ.OR P0, PT, R20, RZ, !P0 ;  /* 0x000000ff1400720c */ /* 0x000fda0004702670 */
[----:B------:R-:W-:Y:S01]  /*1da0*/  @P0 LOP3.LUT R2, R13, 0x7ff00000, RZ, 0xfc, !PT ;  /* 0x7ff000000d020812 */ /* 0x000fe200078efcff */
[----:B------:R-:W-:Y:S02]  /*1db0*/  @!P0 IMAD.MOV.U32 R12, RZ, RZ, RZ ;  /* 0x000000ffff0c8224 */ /* 0x000fe400078e00ff */
[----:B------:R-:W-:Y:S02]  /*1dc0*/  @P0 IMAD.MOV.U32 R12, RZ, RZ, RZ ;  /* 0x000000ffff0c0224 */ /* 0x000fe400078e00ff */
[----:B------:R-:W-:Y:S01]  /*1dd0*/  @P0 IMAD.MOV.U32 R13, RZ, RZ, R2 ;  /* 0x000000ffff0d0224 */ /* 0x000fe200078e0002 */
[----:B------:R-:W-:Y:S06]  /*1de0*/  BRA `(.L_x_25) ;  /* 0x0000000000147947 */ /* 0x000fec0003800000 */
.L_x_27:
[----:B------:R-:W-:Y:S02]  /*1df0*/  LOP3.LUT R13, R5, 0x80000, RZ, 0xfc, !PT ;  /* 0x00080000050d7812 */ /* 0x000fe400078efcff */
[----:B------:R-:W-:Y:S01]  /*1e00*/  MOV R12, R4 ;  /* 0x00000004000c7202 */ /* 0x000fe20000000f00 */
[----:B------:R-:W-:Y:S06]  /*1e10*/  BRA `(.L_x_25) ;  /* 0x0000000000087947 */ /* 0x000fec0003800000 */
.L_x_26:
[----:B------:R-:W-:Y:S01]  /*1e20*/  LOP3.LUT R13, R7, 0x80000, RZ, 0xfc, !PT ;  /* 0x00080000070d7812 */ /* 0x000fe200078efcff */
[----:B------:R-:W-:-:S07]  /*1e30*/  IMAD.MOV.U32 R12, RZ, RZ, R6 ;  /* 0x000000ffff0c7224 */ /* 0x000fce00078e0006 */
.L_x_25:
[----:B------:R-:W-:Y:S05]  /*1e40*/  BSYNC.RECONVERGENT B1 ;  /* 0x0000000000017941 */ /* 0x000fea0003800200 */
.L_x_23:
[----:B------:R-:W-:Y:S02]  /*1e50*/  IMAD.MOV.U32 R11, RZ, RZ, 0x0 ;  /* 0x00000000ff0b7424 */ /* 0x000fe400078e00ff */
[----:B------:R-:W-:Y:S02]  /*1e60*/  IMAD.MOV.U32 R2, RZ, RZ, R12 ;  /* 0x000000ffff027224 */ /* 0x000fe400078e000c */
[----:B------:R-:W-:Y:S01]  /*1e70*/  IMAD.MOV.U32 R3, RZ, RZ, R13 ;  /* 0x000000ffff037224 */ /* 0x000fe200078e000d */
[----:B------:R-:W-:Y:S06]  /*1e80*/  RET.REL.NODEC R10 `(_Z19redBlackGaussSeidelPdS_S_ii) ;  /* 0xffffffe00a5c7950 */ /* 0x000fec0003c3ffff */
.L_x_28:
[----:B------:R-:W-:-:S00]  /*1e90*/  BRA `(.L_x_28) ;  /* 0xfffffffc00fc7947 */ /* 0x000fc0000383ffff */
[----:B------:R-:W-:-:S00]  /*1ea0*/  NOP ;  /* 0x0000000000007918 */ /* 0x000fc00000000000 */
        /* <DEDUP_REMOVED lines=13> */
.L_x_38:


//--------------------- .text._Z19matrixVectorProductPdS_S_ii --------------------------
	.section	.text._Z19matrixVectorProductPdS_S_ii,"ax",@progbits
	.align	128
        .global         _Z19matrixVectorProductPdS_S_ii
        .type           _Z19matrixVectorProductPdS_S_ii,@function
        .size           _Z19matrixVectorProductPdS_S_ii,(.L_x_40 - _Z19matrixVectorProductPdS_S_ii)
        .other          _Z19matrixVectorProductPdS_S_ii,@"STO_CUDA_ENTRY STV_DEFAULT"
_Z19matrixVectorProductPdS_S_ii:
.text._Z19matrixVectorProductPdS_S_ii:
[----:B------:R-:W-:Y:S01]  /*0000*/  LDC R1, c[0x0][0x37c] ;  /* 0x0000df00ff017b82 */ /* 0x000fe20000000800 */
[----:B------:R-:W0:Y:S07]  /*0010*/  S2R R3, SR_TID.X ;  /* 0x0000000000037919 */ /* 0x000e2e0000002100 */
[----:B------:R-:W0:Y:S01]  /*0020*/  S2UR UR4, SR_CTAID.X ;  /* 0x00000000000479c3 */ /* 0x000e220000002500 */
[----:B------:R-:W1:Y:S07]  /*0030*/  LDCU UR5, c[0x0][0x398] ;  /* 0x00007300ff0577ac */ /* 0x000e6e0008000800 */
[----:B------:R-:W0:Y:S02]  /*0040*/  LDC R0, c[0x0][0x360] ;  /* 0x0000d800ff007b82 */ /* 0x000e240000000800 */
[----:B0-----:R-:W-:-:S05]  /*0050*/  IMAD R0, R0, UR4, R3 ;  /* 0x0000000400007c24 */ /* 0x001fca000f8e0203 */
[----:B-1----:R-:W-:-:S13]  /*0060*/  ISETP.GE.AND P0, PT, R0, UR5, PT ;  /* 0x0000000500007c0c */ /* 0x002fda000bf06270 */
[----:B------:R-:W-:Y:S05]  /*0070*/  @P0 EXIT ;  /* 0x000000000000094d */ /* 0x000fea0003800000 */
[----:B------:R-:W0:Y:S01]  /*0080*/  LDCU UR8, c[0x0][0x39c] ;  /* 0x00007380ff0877ac */ /* 0x000e220008000800 */
[----:B------:R-:W-:Y:S01]  /*0090*/  CS2R R24, SRZ ;  /* 0x0000000000187805 */ /* 0x000fe2000001ff00 */
[----:B------:R-:W1:Y:S01]  /*00a0*/  LDCU.64 UR16, c[0x0][0x358] ;  /* 0x00006b00ff1077ac */ /* 0x000e620008000a00 */
[----:B0-----:R-:W-:-:S09]  /*00b0*/  UISETP.GE.AND UP0, UPT, UR8, 0x1, UPT ;  /* 0x000000010800788c */ /* 0x001fd2000bf06270 */
[----:B-1----:R-:W-:Y:S05]  /*00c0*/  BRA.U !UP0, `(.L_x_29) ;  /* 0x0000000908707547 */ /* 0x002fea000b800000 */
[----:B------:R-:W-:Y:S01]  /*00d0*/  UISETP.GE.U32.AND UP1, UPT, UR8, 0x10, UPT ;  /* 0x000000100800788c */ /* 0x000fe2000bf26070 */
[----:B------:R-:W-:Y:S01]  /*00e0*/  HFMA2 R3, -RZ, RZ, 0, 0 ;  /* 0x00000000ff037431 */ /* 0x000fe200000001ff */
[----:B------:R-:W-:Y:S02]  /*00f0*/  ULOP3.LUT UR9, UR8, 0xf, URZ, 0xc0, !UPT ;  /* 0x0000000f08097892 */ /* 0x000fe4000f8ec0ff */
[----:B------:R-:W-:Y:S01]  /*0100*/  IMAD R2, R0, UR8, RZ ;  /* 0x0000000800027c24 */ /* 0x000fe2000f8e02ff */
[----:B------:R-:W-:Y:S01]  /*0110*/  CS2R R24, SRZ ;  /* 0x0000000000187805 */ /* 0x000fe2000001ff00 */
[----:B------:R-:W-:-:S03]  /*0120*/  UISETP.NE.AND UP0, UPT, UR9, URZ, UPT ;  /* 0x000000ff0900728c */ /* 0x000fc6000bf05270 */
[----:B------:R-:W-:Y:S08]  /*0130*/  BRA.U !UP1, `(.L_x_30) ;  /* 0x00000005091c7547 */ /* 0x000ff0000b800000 */
[----:B------:R-:W0:Y:S01]  /*0140*/  LDCU.128 UR12, c[0x0][0x380] ;  /* 0x00007000ff0c77ac */ /* 0x000e220008000c00 */
[----:B------:R-:W-:Y:S01]  /*0150*/  IMAD.MOV.U32 R26, RZ, RZ, R2 ;  /* 0x000000ffff1a7224 */ /* 0x000fe200078e0002 */
[----:B------:R-:W-:Y:S01]  /*0160*/  CS2R R24, SRZ ;  /* 0x0000000000187805 */ /* 0x000fe2000001ff00 */
[----:B------:R-:W-:-:S04]  /*0170*/  ULOP3.LUT UR10, UR8, 0x7ffffff0, URZ, 0xc0, !UPT ;  /* 0x7ffffff0080a7892 */ /* 0x000fc8000f8ec0ff */
[----:B------:R-:W-:Y:S02]  /*0180*/  UIADD3 UR11, UPT, UPT, -UR10, URZ, URZ ;  /* 0x000000ff0a0b7290 */ /* 0x000fe4000fffe1ff */
[----:B------:R-:W-:Y:S01]  /*0190*/  MOV R3, UR10 ;  /* 0x0000000a00037c02 */ /* 0x000fe20008000f00 */
[----:B0-----:R-:W-:Y:S02]  /*01a0*/  UIADD3 UR4, UP2, UPT, UR14, 0x40, URZ ;  /* 0x000000400e047890 */ /* 0x001fe4000ff5e0ff */
[----:B------:R-:W-:Y:S02]  /*01b0*/  UIADD3 UR6, UP1, UPT, UR12, 0x40, URZ ;  /* 0x000000400c067890 */ /* 0x000fe4000ff3e0ff */
[----:B------:R-:W-:Y:S02]  /*01c0*/  UIADD3.X UR5, UPT, UPT, URZ, UR15, URZ, UP2, !UPT ;  /* 0x0000000fff057290 */ /* 0x000fe400097fe4ff */
[----:B------:R-:W-:Y:S01]  /*01d0*/  IMAD.U32 R10, RZ, RZ, UR4 ;  /* 0x00000004ff0a7e24 */ /* 0x000fe2000f8e00ff */
[----:B------:R-:W-:-:S03]  /*01e0*/  UIADD3.X UR7, UPT, UPT, URZ, UR13, URZ, UP1, !UPT ;  /* 0x0000000dff077290 */ /* 0x000fc60008ffe4ff */
[----:B------:R-:W-:-:S09]  /*01f0*/  MOV R11, UR5 ;  /* 0x00000005000b7c02 */ /* 0x000fd20008000f00 */
.L_x_31:
[----:B------:R-:W-:Y:S01]  /*0200*/  MOV R5, UR7 ;  /* 0x0000000700057c02 */ /* 0x000fe20008000f00 */
[----:B------:R-:W-:Y:S01]  /*0210*/  IMAD.U32 R4, RZ, RZ, UR6 ;  /* 0x00000006ff047e24 */ /* 0x000fe2000f8e00ff */
[----:B------:R-:W-:Y:S01]  /*0220*/  MOV R7, R11 ;  /* 0x0000000b00077202 */ /* 0x000fe20000000f00 */
[----:B------:R-:W-:Y:S02]  /*0230*/  IMAD.MOV.U32 R6, RZ, RZ, R10 ;  /* 0x000000ffff067224 */ /* 0x000fe400078e000a */
[----:B------:R-:W-:-:S03]  /*0240*/  IMAD.WIDE R4, R26, 0x8, R4 ;  /* 0x000000081a047825 */ /* 0x000fc600078e0204 */
[----:B------:R-:W2:Y:S04]  /*0250*/  LDG.E.64 R22, desc[UR16][R6.64+-0x40] ;  /* 0xffffc01006167981 */ /* 0x000ea8000c1e1b00 */
[----:B------:R-:W2:Y:S04]  /*0260*/  LDG.E.64 R12, desc[UR16][R4.64+-0x40] ;  /* 0xffffc010040c7981 */ /* 0x000ea8000c1e1b00 */
[----:B------:R-:W3:Y:S04]  /*0270*/  LDG.E.64 R20, desc[UR16][R6.64+-0x38] ;  /* 0xffffc81006147981 */ /* 0x000ee8000c1e1b00 */
        /* <DEDUP_REMOVED lines=14> */
[----:B-----5:R-:W-:-:S03]  /*0360*/  DFMA R18, R8, R18, R14 ;  /* 0x000000120812722b */ /* 0x020fc6000000000e */
        /* <DEDUP_REMOVED lines=26> */
[----:B------:R-:W-:Y:S01]  /*0510*/  UIADD3 UR11, UPT, UPT, UR11, 0x10, URZ ;  /* 0x000000100b0b7890 */ /* 0x000fe2000fffe0ff */
[----:B------:R-:W-:-:S03]  /*0520*/  IADD3 R26, PT, PT, R26, 0x10, RZ ;  /* 0x000000101a1a7810 */ /* 0x000fc60007ffe0ff */
[----:B------:R-:W-:Y:S01]  /*0530*/  UISETP.NE.AND UP1, UPT, UR11, URZ, UPT ;  /* 0x000000ff0b00728c */ /* 0x000fe2000bf25270 */
[----:B--2---:R-:W-:-:S08]  /*0540*/  DFMA R10, R14, R12, R10 ;  /* 0x0000000c0e0a722b */ /* 0x004fd0000000000a */
[----:B---3--:R-:W-:-:S08]  /*0550*/  DFMA R10, R18, R16, R10 ;  /* 0x00000010120a722b */ /* 0x008fd0000000000a */
[----:B----4-:R-:W-:Y:S01]  /*0560*/  DFMA R24, R24, R22, R10 ;  /* 0x000000161818722b */ /* 0x010fe2000000000a */
[----:B------:R-:W-:-:S05]  /*0570*/  IADD3 R10, P0, PT, R6, 0x80, RZ ;  /* 0x00000080060a7810 */ /* 0x000fca0007f1e0ff */
[----:B------:R-:W-:Y:S02]  /*0580*/  IMAD.X R11, RZ, RZ, R7, P0 ;  /* 0x000000ffff0b7224 */ /* 0x000fe400000e0607 */
[----:B-----5:R-:W-:Y:S01]  /*0590*/  DFMA R24, R20, R8, R24 ;  /* 0x000000081418722b */ /* 0x020fe20000000018 */
[----:B------:R-:W-:Y:S10]  /*05a0*/  BRA.U UP1, `(.L_x_31) ;  /* 0xfffffffd01147547 */ /* 0x000ff4000b83ffff */
.L_x_30:
[----:B------:R-:W-:Y:S05]  /*05b0*/  BRA.U !UP0, `(.L_x_29) ;  /* 0x0000000508347547 */ /* 0x000fea000b800000 */
[----:B------:R-:W-:Y:S02]  /*05c0*/  UISETP.GE.U32.AND UP0, UPT, UR9, 0x8, UPT ;  /* 0x000000080900788c */ /* 0x000fe4000bf06070 */
[----:B------:R-:W-:-:S04]  /*05d0*/  ULOP3.LUT UR5, UR8, 0x7, URZ, 0xc0, !UPT ;  /* 0x0000000708057892 */ /* 0x000fc8000f8ec0ff */
[----:B------:R-:W-:-:S03]  /*05e0*/  UISETP.NE.AND UP1, UPT, UR5, URZ, UPT ;  /* 0x000000ff0500728c */ /* 0x000fc6000bf25270 */
[----:B------:R-:W-:Y:S08]  /*05f0*/  BRA.U !UP0, `(.L_x_32) ;  /* 0x0000000108787547 */ /* 0x000ff0000b800000 */
        /* <DEDUP_REMOVED lines=12> */
[----:B------:R-:W5:Y:S04]  /*06c0*/  LDG.E.64 R8, desc[UR16][R4.64+0x18] ;  /* 0x0000181004087981 */ /* 0x000f68000c1e1b00 */
        /* <DEDUP_REMOVED lines=11> */
[----:B-----5:R-:W-:Y:S01]  /*0780*/  DFMA R6, R6, R8, R20 ;  /* 0x000000080606722b */ /* 0x020fe20000000014 */
[----:B------:R-:W-:-:S07]  /*0790*/  IADD3 R3, PT, PT, R3, 0x8, RZ ;  /* 0x0000000803037810 */ /* 0x000fce0007ffe0ff */
[----:B--2---:R-:W-:-:S08]  /*07a0*/  DFMA R6, R12, R14, R6 ;  /* 0x0000000e0c06722b */ /* 0x004fd00000000006 */
[----:B---3--:R-:W-:-:S08]  /*07b0*/  DFMA R6, R16, R18, R6 ;  /* 0x000000121006722b */ /* 0x008fd00000000006 */
[----:B----4-:R-:W-:-:S08]  /*07c0*/  DFMA R24, R22, R24, R6 ;  /* 0x000000181618722b */ /* 0x010fd00000000006 */
[----:B------:R-:W-:-:S11]  /*07d0*/  DFMA R24, R26, R28, R24 ;  /* 0x0000001c1a18722b */ /* 0x000fd60000000018 */
.L_x_32:
        /* <DEDUP_REMOVED lines=18> */
[----:B------:R-:W-:Y:S01]  /*0900*/  IADD3 R3, PT, PT, R3, 0x4, RZ ;  /* 0x0000000403037810 */ /* 0x000fe20007ffe0ff */
[----:B--2---:R-:W-:-:S08]  /*0910*/  DFMA R18, R18, R22, R24 ;  /* 0x000000161212722b */ /* 0x004fd00000000018 */
[----:B---3--:R-:W-:-:S08]  /*0920*/  DFMA R8, R8, R10, R18 ;  /* 0x0000000a0808722b */ /* 0x008fd00000000012 */
[----:B----4-:R-:W-:-:S08]  /*0930*/  DFMA R4, R4, R6, R8 ;  /* 0x000000060404722b */ /* 0x010fd00000000008 */
[----:B-----5:R-:W-:-:S11]  /*0940*/  DFMA R24, R12, R14, R4 ;  /* 0x0000000e0c18722b */ /* 0x020fd60000000004 */
.L_x_33:
[----:B------:R-:W-:Y:S05]  /*0950*/  BRA.U !UP1, `(.L_x_29) ;  /* 0x00000001094c7547 */ /* 0x000fea000b800000 */
[----:B------:R-:W0:Y:S01]  /*0960*/  LDC.64 R4, c[0x0][0x388] ;  /* 0x0000e200ff047b82 */ /* 0x000e220000000a00 */
[----:B------:R-:W-:Y:S01]  /*0970*/  IADD3 R9, PT, PT, R2, R3, RZ ;  /* 0x0000000302097210 */ /* 0x000fe20007ffe0ff */
[----:B------:R-:W-:-:S06]  /*0980*/  UIADD3 UR4, UPT, UPT, -UR4, URZ, URZ ;  /* 0x000000ff04047290 */ /* 0x000fcc000fffe1ff */
[----:B------:R-:W1:Y:S01]  /*0990*/  LDC.64 R6, c[0x0][0x380] ;  /* 0x0000e000ff067b82 */ /* 0x000e620000000a00 */
[----:B0-----:R-:W-:-:S04]  /*09a0*/  IMAD.WIDE.U32 R4, R3, 0x8, R4 ;  /* 0x0000000803047825 */ /* 0x001fc800078e0004 */
[----:B------:R-:W-:Y:S01]  /*09b0*/  IMAD.MOV.U32 R8, RZ, RZ, R4 ;  /* 0x000000ffff087224 */ /* 0x000fe200078e0004 */
[----:B------:R-:W-:-:S07]  /*09c0*/  MOV R11, R5 ;  /* 0x00000005000b7202 */ /* 0x000fce0000000f00 */
.L_x_34:
[----:B-1----:R-:W-:Y:S01]  /*09d0*/  IMAD.WIDE R2, R9, 0x8, R6 ;  /* 0x0000000809027825 */ /* 0x002fe200078e0206 */
[----:B------:R-:W-:-:S03]  /*09e0*/  MOV R4, R8 ;  /* 0x0000000800047202 */ /* 0x000fc60000000f00 */
[----:B------:R-:W-:Y:S02]  /*09f0*/  IMAD.MOV.U32 R5, RZ, RZ, R11 ;  /* 0x000000ffff057224 */ /* 0x000fe400078e000b */
[----:B------:R-:W2:Y:S04]  /*0a00*/  LDG.E.64 R2, desc[UR16][R2.64] ;  /* 0x0000001002027981 */ /* 0x000ea8000c1e1b00 */
[----:B------:R-:W2:Y:S01]  /*0a10*/  LDG.E.64 R4, desc[UR16][R4.64] ;  /* 0x0000001004047981 */ /* 0x000ea2000c1e1b00 */
[----:B------:R-:W-:Y:S01]  /*0a20*/  UIADD3 UR4, UPT, UPT, UR4, 0x1, URZ ;  /* 0x0000000104047890 */ /* 0x000fe2000fffe0ff */
[----:B------:R-:W-:Y:S02]  /*0a30*/  IADD3 R8, P0, PT, R8, 0x8, RZ ;  /* 0x0000000808087810 */ /* 0x000fe40007f1e0ff */
[----:B------:R-:W-:Y:S01]  /*0a40*/  IADD3 R9, PT, PT, R9, 0x1, RZ ;  /* 0x0000000109097810 */ /* 0x000fe20007ffe0ff */
[----:B------:R-:W-:Y:S01]  /*0a50*/  UISETP.NE.AND UP0, UPT, UR4, URZ, UPT ;  /* 0x000000ff0400728c */ /* 0x000fe2000bf05270 */
[----:B------:R-:W-:Y:S01]  /*0a60*/  IADD3.X R11, PT, PT, RZ, R11, RZ, P0, !PT ;  /* 0x0000000bff0b7210 */ /* 0x000fe200007fe4ff */
[----:B--2---:R-:W-:-:S07]  /*0a70*/  DFMA R24, R2, R4, R24 ;  /* 0x000000040218722b */ /* 0x004fce0000000018 */
[----:B------:R-:W-:Y:S05]  /*0a80*/  BRA.U UP0, `(.L_x_34) ;  /* 0xfffffffd00d07547 */ /* 0x000fea000b83ffff */
.L_x_29:
[----:B------:R-:W0:Y:S02]  /*0a90*/  LDC.64 R2, c[0x0][0x390] ;  /* 0x0000e400ff027b82 */ /* 0x000e240000000a00 */
[----:B0-----:R-:W-:-:S05]  /*0aa0*/  IMAD.WIDE R2, R0, 0x8, R2 ;  /* 0x0000000800027825 */ /* 0x001fca00078e0202 */
[----:B------:R-:W-:Y:S01]  /*0ab0*/  STG.E.64 desc[UR16][R2.64], R24 ;  /* 0x0000001802007986 */ /* 0x000fe2000c101b10 */
[----:B------:R-:W-:Y:S05]  /*0ac0*/  EXIT ;  /* 0x000000000000794d */ /* 0x000fea0003800000 */
.L_x_35:
        /* <DEDUP_REMOVED lines=11> */
.L_x_40:


//--------------------- .text._Z11initVectorsPdS_id --------------------------
	.section	.text._Z11initVectorsPdS_id,"ax",@progbits
	.align	128
        .global         _Z11initVectorsPdS_id
        .type           _Z11initVectorsPdS_id,@function
        .size           _Z11initVectorsPdS_id,(.L_x_41 - _Z11initVectorsPdS_id)
        .other          _Z11initVectorsPdS_id,@"STO_CUDA_ENTRY STV_DEFAULT"
_Z11initVectorsPdS_id:
.text._Z11initVectorsPdS_id:
        /* <DEDUP_REMOVED lines=8> */
[----:B------:R-:W0:Y:S01]  /*0080*/  LDC.64 R2, c[0x0][0x380] ;  /* 0x0000e000ff027b82 */ /* 0x000e220000000a00 */
[----:B------:R-:W1:Y:S07]  /*0090*/  LDCU.64 UR4, c[0x0][0x358] ;  /* 0x00006b00ff0477ac */ /* 0x000e6e0008000a00 */
[----:B------:R-:W2:Y:S08]  /*00a0*/  LDC.64 R4, c[0x0][0x388] ;  /* 0x0000e200ff047b82 */ /* 0x000eb00000000a00 */
[----:B------:R-:W3:Y:S01]  /*00b0*/  LDC.64 R6, c[0x0][0x398] ;  /* 0x0000e600ff067b82 */ /* 0x000ee20000000a00 */
[----:B0-----:R-:W-:-:S05]  /*00c0*/  IMAD.WIDE R2, R9, 0x8, R2 ;  /* 0x0000000809027825 */ /* 0x001fca00078e0202 */
[----:B-1----:R-:W-:Y:S01]  /*00d0*/  STG.E.64 desc[UR4][R2.64], RZ ;  /* 0x000000ff02007986 */ /* 0x002fe2000c101b04 */
[----:B--2---:R-:W-:-:S05]  /*00e0*/  IMAD.WIDE R4, R9, 0x8, R4 ;  /* 0x0000000809047825 */ /* 0x004fca00078e0204 */
[----:B---3--:R-:W-:Y:S01]  /*00f0*/  STG.E.64 desc[UR4][R4.64], R6 ;  /* 0x0000000604007986 */ /* 0x008fe2000c101b04 */
[----:B------:R-:W-:Y:S05]  /*0100*/  EXIT ;  /* 0x000000000000794d */ /* 0x000fea0003800000 */
.L_x_36:
        /* <DEDUP_REMOVED lines=15> */
.L_x_41:


//--------------------- .text._Z11initMatrixAPdi  --------------------------
	.section	.text._Z11initMatrixAPdi,"ax",@progbits
	.align	128
        .global         _Z11initMatrixAPdi
        .type           _Z11initMatrixAPdi,@function
        .size           _Z11initMatrixAPdi,(.L_x_42 - _Z11initMatrixAPdi)
        .other          _Z11initMatrixAPdi,@"STO_CUDA_ENTRY STV_DEFAULT"
_Z11initMatrixAPdi:
.text._Z11initMatrixAPdi:
[----:B------:R-:W-:Y:S01]  /*0000*/  LDC R1, c[0x0][0x37c] ;  /* 0x0000df00ff017b82 */ /* 0x000fe20000000800 */
[----:B------:R-:W0:Y:S07]  /*0010*/  S2R R0, SR_TID.X ;  /* 0x0000000000007919 */ /* 0x000e2e0000002100 */
[----:B------:R-:W0:Y:S08]  /*0020*/  S2UR UR4, SR_CTAID.X ;  /* 0x00000000000479c3 */ /* 0x000e300000002500 */
[----:B------:R-:W0:Y:S08]  /*0030*/  LDC R3, c[0x0][0x360] ;  /* 0x0000d800ff037b82 */ /* 0x000e300000000800 */
[----:B------:R-:W1:Y:S01]  /*0040*/  LDC R7, c[0x0][0x388] ;  /* 0x0000e200ff077b82 */ /* 0x000e620000000800 */
[----:B0-----:R-:W-:-:S02]  /*0050*/  IMAD R0, R3, UR4, R0 ;  /* 0x0000000403007c24 */ /* 0x001fc4000f8e0200 */
[----:B-1----:R-:W-:-:S05]  /*0060*/  IMAD R3, R7, R7, RZ ;  /* 0x0000000707037224 */ /* 0x002fca00078e02ff */
[----:B------:R-:W-:-:S13]  /*0070*/  ISETP.GE.AND P0, PT, R0, R3, PT ;  /* 0x000000030000720c */ /* 0x000fda0003f06270 */
[----:B------:R-:W-:Y:S05]  /*0080*/  @P0 EXIT ;  /* 0x000000000000094d */ /* 0x000fea0003800000 */
[----:B------:R-:W-:Y:S01]  /*0090*/  IABS R5, R7 ;  /* 0x0000000700057213 */ /* 0x000fe20000000000 */
[----:B------:R-:W0:Y:S03]  /*00a0*/  LDCU.64 UR4, c[0x0][0x358] ;  /* 0x00006b00ff0477ac */ /* 0x000e260008000a00 */
[----:B------:R-:W1:Y:S08]  /*00b0*/  I2F.RP R4, R5 ;  /* 0x0000000500047306 */ /* 0x000e700000209400 */
[----:B-1----:R-:W1:Y:S02]  /*00c0*/  MUFU.RCP R4, R4 ;  /* 0x0000000400047308 */ /* 0x002e640000001000 */
[----:B-1----:R-:W-:-:S06]  /*00d0*/  VIADD R2, R4, 0xffffffe ;  /* 0x0ffffffe04027836 */ /* 0x002fcc0000000000 */
[----:B------:R1:W2:Y:S02]  /*00e0*/  F2I.FTZ.U32.TRUNC.NTZ R3, R2 ;  /* 0x0000000200037305 */ /* 0x0002a4000021f000 */
[----:B-1----:R-:W-:Y:S02]  /*00f0*/  IMAD.MOV.U32 R2, RZ, RZ, RZ ;  /* 0x000000ffff027224 */ /* 0x002fe400078e00ff */
[----:B--2---:R-:W-:-:S04]  /*0100*/  IMAD.MOV R6, RZ, RZ, -R3 ;  /* 0x000000ffff067224 */ /* 0x004fc800078e0a03 */
[----:B------:R-:W-:Y:S01]  /*0110*/  IMAD R9, R6, R5, RZ ;  /* 0x0000000506097224 */ /* 0x000fe200078e02ff */
[----:B------:R-:W-:-:S03]  /*0120*/  IABS R6, R0 ;  /* 0x0000000000067213 */ /* 0x000fc60000000000 */
[----:B------:R-:W-:Y:S01]  /*0130*/  IMAD.HI.U32 R3, R3, R9, R2 ;  /* 0x0000000903037227 */ /* 0x000fe200078e0002 */
[----:B------:R-:W-:-:S04]  /*0140*/  LOP3.LUT R2, R0, R7, RZ, 0x3c, !PT ;  /* 0x0000000700027212 */ /* 0x000fc800078e3cff */
[----:B------:R-:W-:Y:S01]  /*0150*/  ISETP.GE.AND P1, PT, R2, RZ, PT ;  /* 0x000000ff0200720c */ /* 0x000fe20003f26270 */
[----:B------:R-:W-:-:S05]  /*0160*/  IMAD.HI.U32 R3, R3, R6, RZ ;  /* 0x0000000603037227 */ /* 0x000fca00078e00ff */
[----:B------:R-:W-:-:S05]  /*0170*/  IADD3 R4, PT, PT, -R3, RZ, RZ ;  /* 0x000000ff03047210 */ /* 0x000fca0007ffe1ff */
[----:B------:R-:W-:-:S05]  /*0180*/  IMAD R4, R5, R4, R6 ;  /* 0x0000000405047224 */ /* 0x000fca00078e0206 */
[----:B------:R-:W-:-:S13]  /*0190*/  ISETP.GT.U32.AND P2, PT, R5, R4, PT ;  /* 0x000000040500720c */ /* 0x000fda0003f44070 */
[----:B------:R-:W-:Y:S02]  /*01a0*/  @!P2 IMAD.IADD R4, R4, 0x1, -R5 ;  /* 0x000000010404a824 */ /* 0x000fe400078e0a05 */
[----:B------:R-:W-:Y:S01]  /*01b0*/  @!P2 VIADD R3, R3, 0x1 ;  /* 0x000000010303a836 */ /* 0x000fe20000000000 */
[----:B------:R-:W-:Y:S02]  /*01c0*/  ISETP.NE.AND P2, PT, R7, RZ, PT ;  /* 0x000000ff0700720c */ /* 0x000fe40003f45270 */
[----:B------:R-:W-:-:S13]  /*01d0*/  ISETP.GE.U32.AND P0, PT, R4, R5, PT ;  /* 0x000000050400720c */ /* 0x000fda0003f06070 */
[----:B------:R-:W-:-:S05]  /*01e0*/  @P0 IADD3 R3, PT, PT, R3, 0x1, RZ ;  /* 0x0000000103030810 */ /* 0x000fca0007ffe0ff */
[----:B------:R-:W-:Y:S02]  /*01f0*/  IMAD.MOV.U32 R4, RZ, RZ, R3 ;  /* 0x000000ffff047224 */ /* 0x000fe400078e0003 */
[----:B------:R-:W1:Y:S02]  /*0200*/  LDC.64 R2, c[0x0][0x380] ;  /* 0x0000e000ff027b82 */ /* 0x000e640000000a00 */
[----:B------:R-:W-:Y:S01]  /*0210*/  @!P1 IMAD.MOV R4, RZ, RZ, -R4 ;  /* 0x000000ffff049224 */ /* 0x000fe200078e0a04 */
[----:B------:R-:W-:-:S04]  /*0220*/  @!P2 LOP3.LUT R4, RZ, R7, RZ, 0x33, !PT ;  /* 0x00000007ff04a212 */ /* 0x000fc800078e33ff */
[C---:B------:R-:W-:Y:S01]  /*0230*/  IADD3 R5, PT, PT, -R4.reuse, RZ, RZ ;  /* 0x000000ff04057210 */ /* 0x040fe20007ffe1ff */
[C---:B------:R-:W-:Y:S02]  /*0240*/  VIADD R8, R4.reuse, 0x1 ;  /* 0x0000000104087836 */ /* 0x040fe40000000000 */
[----:B------:R-:W-:Y:S02]  /*0250*/  VIADD R6, R4, 0xffffffff ;  /* 0xffffffff04067836 */ /* 0x000fe40000000000 */
[C---:B------:R-:W-:Y:S01]  /*0260*/  IMAD R5, R7.reuse, R5, R0 ;  /* 0x0000000507057224 */ /* 0x040fe200078e0200 */
[----:B------:R-:W-:-:S04]  /*0270*/  IADD3 R7, PT, PT, R7, -0x1, RZ ;  /* 0xffffffff07077810 */ /* 0x000fc80007ffe0ff */
[C---:B------:R-:W-:Y:S02]  /*0280*/  ISETP.NE.AND P0, PT, R5.reuse, R8, PT ;  /* 0x000000080500720c */ /* 0x040fe40003f05270 */
[----:B------:R-:W-:Y:S02]  /*0290*/  ISETP.NE.AND P1, PT, R5, R6, PT ;  /* 0x000000060500720c */ /* 0x000fe40003f25270 */
[C---:B------:R-:W-:Y:S02]  /*02a0*/  ISETP.LT.AND P0, PT, R4.reuse, R7, !P0 ;  /* 0x000000070400720c */ /* 0x040fe40004701270 */
[----:B------:R-:W-:Y:S01]  /*02b0*/  ISETP.GT.AND P1, PT, R4, RZ, !P1 ;  /* 0x000000ff0400720c */ /* 0x000fe20004f24270 */
[----:B-1----:R-:W-:Y:S01]  /*02c0*/  IMAD.WIDE R2, R0, 0x8, R2 ;  /* 0x0000000800027825 */ /* 0x002fe200078e0202 */
[----:B------:R-:W-:Y:S02]  /*02d0*/  ISETP.NE.AND P2, PT, R4, R5, PT ;  /* 0x000000050400720c */ /* 0x000fe40003f45270 */
[----:B------:R-:W-:Y:S01]  /*02e0*/  PLOP3.LUT P0, PT, P1, P0, PT, 0xf8, 0x8f ;  /* 0x00000000008f781c */ /* 0x000fe20000f01f70 */
[----:B------:R-:W-:Y:S01]  /*02f0*/  IMAD.MOV.U32 R4, RZ, RZ, RZ ;  /* 0x000000ffff047224 */ /* 0x000fe200078e00ff */
[----:B------:R-:W-:-:S05]  /*0300*/  FSEL R5, RZ, 2, P2 ;  /* 0x40000000ff057808 */ /* 0x000fca0001000000 */
[----:B0-----:R0:W-:Y:S06]  /*0310*/  STG.E.64 desc[UR4][R2.64], R4 ;  /* 0x0000000402007986 */ /* 0x0011ec000c101b04 */
[----:B------:R-:W-:Y:S05]  /*0320*/  @!P0 EXIT ;  /* 0x000000000000894d */ /* 0x000fea0003800000 */
[----:B0-----:R-:W-:Y:S02]  /*0330*/  HFMA2 R5, -RZ, RZ, -1.984375, 0 ;  /* 0xbff00000ff057431 */ /* 0x001fe400000001ff */
[----:B------:R-:W-:-:S05]  /*0340*/  IMAD.MOV.U32 R4, RZ, RZ, 0x0 ;  /* 0x00000000ff047424 */ /* 0x000fca00078e00ff */
[----:B------:R-:W-:Y:S01]  /*0350*/  STG.E.64 desc[UR4][R2.64], R4 ;  /* 0x0000000402007986 */ /* 0x000fe2000c101b04 */
[----:B------:R-:W-:Y:S05]  /*0360*/  EXIT ;  /* 0x000000000000794d */ /* 0x000fea0003800000 */
.L_x_37:
        /* <DEDUP_REMOVED lines=9> */
.L_x_42:


//--------------------- .nv.shared.reserved.0     --------------------------
	.section	.nv.shared.reserved.0,"aw",@nobits
	.weak		__nv_reservedSMEM_offset_0_alias
	.size		__nv_reservedSMEM_offset_0_alias, 0, 64
	.other		__nv_reservedSMEM_offset_0_alias,@"STO_CUDA_RESERVED_SHARED STV_DEFAULT"
__nv_reservedSMEM_offset_0_alias:
	.zero		0
	.zero		64


//--------------------- .nv.constant0._Z19redBlackGaussSeidelPdS_S_ii --------------------------
	.section	.nv.constant0._Z19redBlackGaussSeidelPdS_S_ii,"a",@progbits
	.sectionflags	@""
	.align	4
.nv.constant0._Z19redBlackGaussSeidelPdS_S_ii:
	.zero		928


//--------------------- .nv.constant0._Z19matrixVectorProductPdS_S_ii --------------------------
	.section	.nv.constant0._Z19matrixVectorProductPdS_S_ii,"a",@progbits
	.sectionflags	@""
	.align	4
.nv.constant0._Z19matrixVectorProductPdS_S_ii:
	.zero		928


//--------------------- .nv.constant0._Z11initVectorsPdS_id --------------------------
	.section	.nv.constant0._Z11initVectorsPdS_id,"a",@progbits
	.sectionflags	@""
	.align	4
.nv.constant0._Z11initVectorsPdS_id:
	.zero		928


//--------------------- .nv.constant0._Z11initMatrixAPdi --------------------------
	.section	.nv.constant0._Z11initMatrixAPdi,"a",@progbits
	.sectionflags	@""
	.align	4
.nv.constant0._Z11initMatrixAPdi:
	.zero		908


//--------------------- SYMBOLS --------------------------

	.type		.nv.reservedSmem.offset0,@object
	.size		.nv.reservedSmem.offset0,0x4
